	.headerflags	@"EF_CUDA_TEXMODE_UNIFIED EF_CUDA_64BIT_ADDRESS EF_CUDA_ACCELERATORS EF_CUDA_SM90 EF_CUDA_VIRTUAL_SM(EF_CUDA_SM90)"
	.elftype	@"ET_EXEC"


//--------------------- .nv.info                  --------------------------
	.section	.nv.info,"",@"SHT_CUDA_INFO"
	.align	4


	//----- nvinfo : EIATTR_REGCOUNT
	.align		4
        /*0000*/ 	.byte	0x04, 0x2f
        /*0002*/ 	.short	(.L_3 - .L_2)
	.align		4
.L_2:
        /*0004*/ 	.word	index@(triton_poi_fused_clone_2)
        /*0008*/ 	.word	0x00000040


	//----- nvinfo : EIATTR_MIN_STACK_SIZE
	.align		4
.L_3:
        /*000c*/ 	.byte	0x04, 0x12
        /*000e*/ 	.short	(.L_5 - .L_4)
	.align		4
.L_4:
        /*0010*/ 	.word	index@(triton_poi_fused_clone_2)
        /*0014*/ 	.word	0x00000020


	//----- nvinfo : EIATTR_FRAME_SIZE
	.align		4
.L_5:
        /*0018*/ 	.byte	0x04, 0x11
        /*001a*/ 	.short	(.L_7 - .L_6)
	.align		4
.L_6:
        /*001c*/ 	.word	index@(triton_poi_fused_clone_2)
        /*0020*/ 	.word	0x00000020


	//----- nvinfo : EIATTR_MIN_STACK_SIZE
	.align		4
.L_7:
        /*0024*/ 	.byte	0x04, 0x12
        /*0026*/ 	.short	(.L_9 - .L_8)
	.align		4
.L_8:
        /*0028*/ 	.word	index@(triton_poi_fused_clone_2)
        /*002c*/ 	.word	0x00000020
.L_9:


//--------------------- .nv.info.triton_poi_fused_clone_2 --------------------------
	.section	.nv.info.triton_poi_fused_clone_2,"",@"SHT_CUDA_INFO"
	.sectionflags	@""
	.align	4


	//----- nvinfo : EIATTR_CUDA_API_VERSION
	.align		4
        /*0000*/ 	.byte	0x04, 0x37
        /*0002*/ 	.short	(.L_11 - .L_10)
.L_10:
        /*0004*/ 	.word	0x0000007c


	//----- nvinfo : EIATTR_KPARAM_INFO
	.align		4
.L_11:
        /*0008*/ 	.byte	0x04, 0x17
        /*000a*/ 	.short	(.L_13 - .L_12)
.L_12:
        /*000c*/ 	.word	0x00000000
        /*0010*/ 	.short	0x0006
        /*0012*/ 	.short	0x0028
        /*0014*/ 	.byte	0x00, 0xf4, 0x21, 0x00


	//----- nvinfo : EIATTR_KPARAM_INFO
	.align		4
.L_13:
        /*0018*/ 	.byte	0x04, 0x17
        /*001a*/ 	.short	(.L_15 - .L_14)
.L_14:
        /*001c*/ 	.word	0x00000000
        /*0020*/ 	.short	0x0005
        /*0022*/ 	.short	0x0020
        /*0024*/ 	.byte	0x00, 0xf0, 0x11, 0x00


	//----- nvinfo : EIATTR_KPARAM_INFO
	.align		4
.L_15:
        /*0028*/ 	.byte	0x04, 0x17
        /*002a*/ 	.short	(.L_17 - .L_16)
.L_16:
        /*002c*/ 	.word	0x00000000
        /*0030*/ 	.short	0x0004
        /*0032*/ 	.short	0x001c
        /*0034*/ 	.byte	0x00, 0xf0, 0x11, 0x00


	//----- nvinfo : EIATTR_KPARAM_INFO
	.align		4
.L_17:
        /*0038*/ 	.byte	0x04, 0x17
        /*003a*/ 	.short	(.L_19 - .L_18)
.L_18:
        /*003c*/ 	.word	0x00000000
        /*0040*/ 	.short	0x0003
        /*0042*/ 	.short	0x0018
        /*0044*/ 	.byte	0x00, 0xf0, 0x11, 0x00


	//----- nvinfo : EIATTR_KPARAM_INFO
	.align		4
.L_19:
        /*0048*/ 	.byte	0x04, 0x17
        /*004a*/ 	.short	(.L_21 - .L_20)
.L_20:
        /*004c*/ 	.word	0x00000000
        /*0050*/ 	.short	0x0002
        /*0052*/ 	.short	0x0010
        /*0054*/ 	.byte	0x00, 0xf4, 0x21, 0x00


	//----- nvinfo : EIATTR_KPARAM_INFO
	.align		4
.L_21:
        /*0058*/ 	.byte	0x04, 0x17
        /*005a*/ 	.short	(.L_23 - .L_22)
.L_22:
        /*005c*/ 	.word	0x00000000
        /*0060*/ 	.short	0x0001
        /*0062*/ 	.short	0x0008
        /*0064*/ 	.byte	0x00, 0xf4, 0x21, 0x00


	//----- nvinfo : EIATTR_KPARAM_INFO
	.align		4
.L_23:
        /*0068*/ 	.byte	0x04, 0x17
        /*006a*/ 	.short	(.L_25 - .L_24)
.L_24:
        /*006c*/ 	.word	0x00000000
        /*0070*/ 	.short	0x0000
        /*0072*/ 	.short	0x0000
        /*0074*/ 	.byte	0x00, 0xf4, 0x21, 0x00


	//----- nvinfo : EIATTR_SPARSE_MMA_MASK
	.align		4
.L_25:
        /*0078*/ 	.byte	0x03, 0x50
        /*007a*/ 	.short	0x0000


	//----- nvinfo : EIATTR_MAXREG_COUNT
	.align		4
        /*007c*/ 	.byte	0x03, 0x1b
        /*007e*/ 	.short	0x00ff


	//----- nvinfo : EIATTR_EXIT_INSTR_OFFSETS
	.align		4
        /*0080*/ 	.byte	0x04, 0x1c
        /*0082*/ 	.short	(.L_27 - .L_26)


	//   ....[0]....
.L_26:
        /*0084*/ 	.word	0x00006300


	//----- nvinfo : EIATTR_REQNTID
	.align		4
.L_27:
        /*0088*/ 	.byte	0x04, 0x10
        /*008a*/ 	.short	(.L_29 - .L_28)
.L_28:
        /*008c*/ 	.word	0x00000040
        /*0090*/ 	.word	0x00000001
        /*0094*/ 	.word	0x00000001


	//----- nvinfo : EIATTR_CRS_STACK_SIZE
	.align		4
.L_29:
        /*0098*/ 	.byte	0x04, 0x1e
        /*009a*/ 	.short	(.L_31 - .L_30)
.L_30:
        /*009c*/ 	.word	0x00000000


	//----- nvinfo : EIATTR_CBANK_PARAM_SIZE
	.align		4
.L_31:
        /*00a0*/ 	.byte	0x03, 0x19
        /*00a2*/ 	.short	0x0030


	//----- nvinfo : EIATTR_PARAM_CBANK
	.align		4
        /*00a4*/ 	.byte	0x04, 0x0a
        /*00a6*/ 	.short	(.L_33 - .L_32)
	.align		4
.L_32:
        /*00a8*/ 	.word	index@(.nv.constant0.triton_poi_fused_clone_2)
        /*00ac*/ 	.short	0x0210
        /*00ae*/ 	.short	0x0030


	//----- nvinfo : EIATTR_SW_WAR
	.align		4
.L_33:
        /*00b0*/ 	.byte	0x04, 0x36
        /*00b2*/ 	.short	(.L_35 - .L_34)
.L_34:
        /*00b4*/ 	.word	0x00000008
.L_35:


//--------------------- .nv.callgraph             --------------------------
	.section	.nv.callgraph,"",@"SHT_CUDA_CALLGRAPH"
	.align	4
	.sectionentsize	8
	.align		4
        /*0000*/ 	.word	0x00000000
	.align		4
        /*0004*/ 	.word	0xffffffff
	.align		4
        /*0008*/ 	.word	0x00000000
	.align		4
        /*000c*/ 	.word	0xfffffffe
	.align		4
        /*0010*/ 	.word	0x00000000
	.align		4
        /*0014*/ 	.word	0xfffffffd
	.align		4
        /*0018*/ 	.word	0x00000000
	.align		4
        /*001c*/ 	.word	0xfffffffc


//--------------------- .nv.constant4             --------------------------
	.section	.nv.constant4,"a",@progbits
	.align	8
	.align		8
.nv.constant4:
        /*0000*/ 	.dword	_$_str
	.align		8
        /*0008*/ 	.dword	__cudart_i2opi_f


//--------------------- .text.triton_poi_fused_clone_2 --------------------------
	.section	.text.triton_poi_fused_clone_2,"ax",@progbits
	.align	128
        .global         triton_poi_fused_clone_2
        .type           triton_poi_fused_clone_2,@function
        .size           triton_poi_fused_clone_2,(.L_x_49 - triton_poi_fused_clone_2)
        .other          triton_poi_fused_clone_2,@"STO_CUDA_ENTRY STV_DEFAULT"
triton_poi_fused_clone_2:
.text.triton_poi_fused_clone_2:
[----:B------:R-:W0:Y:S01]  /*0000*/  LDC R1, c[0x0][0x28] ;  /* 0x00000a00ff017b82 */ /* 0x000e220000000800 */
[----:B------:R-:W1:Y:S07]  /*0010*/  S2R R4, SR_TID.X ;  /* 0x0000000000047919 */ /* 0x000e6e0000002100 */
[----:B------:R-:W2:Y:S01]  /*0020*/  LDC R2, c[0x0][0x22c] ;  /* 0x00008b00ff027b82 */ /* 0x000ea20000000800 */
[----:B------:R-:W-:Y:S01]  /*0030*/  ULDC.64 UR4, c[0x0][0x208] ;  /* 0x0000820000047ab9 */ /* 0x000fe20000000a00 */
[----:B0-----:R-:W-:Y:S01]  /*0040*/  VIADD R1, R1, 0xffffffe0 ;  /* 0xffffffe001017836 */ /* 0x001fe20000000000 */
[----:B------:R-:W0:Y:S05]  /*0050*/  S2R R6, SR_CTAID.X ;  /* 0x0000000000067919 */ /* 0x000e2a0000002500 */
[----:B------:R-:W3:Y:S01]  /*0060*/  LDC R0, c[0x0][0x228] ;  /* 0x00008a00ff007b82 */ /* 0x000ee20000000800 */
[----:B--2---:R-:W-:-:S02]  /*0070*/  IABS R5, R2 ;  /* 0x0000000200057213 */ /* 0x004fc40000000000 */
[----:B------:R-:W-:Y:S01]  /*0080*/  ISETP.NE.AND P4, PT, R2, RZ, PT ;  /* 0x000000ff0200720c */ /* 0x000fe20003f85270 */
[----:B-1----:R-:W-:Y:S01]  /*0090*/  IMAD.SHL.U32 R4, R4, 0x8, RZ ;  /* 0x0000000804047824 */ /* 0x002fe200078e00ff */
[----:B---3--:R-:W-:Y:S02]  /*00a0*/  IABS R3, R0 ;  /* 0x0000000000037213 */ /* 0x008fe40000000000 */
[----:B0-----:R-:W-:Y:S02]  /*00b0*/  SHF.R.S32.HI R12, RZ, 0x16, R6 ;  /* 0x00000016ff0c7819 */ /* 0x001fe40000011406 */
[----:B------:R-:W0:Y:S01]  /*00c0*/  I2F.RP R13, R3 ;  /* 0x00000003000d7306 */ /* 0x000e220000209400 */
[----:B------:R-:W-:Y:S01]  /*00d0*/  LOP3.LUT R45, R4, 0x1f8, RZ, 0xc0, !PT ;  /* 0x000001f8042d7812 */ /* 0x000fe200078ec0ff */
[----:B------:R-:W-:Y:S01]  /*00e0*/  IMAD.MOV.U32 R4, RZ, RZ, R5 ;  /* 0x000000ffff047224 */ /* 0x000fe200078e0005 */
[----:B------:R-:W-:-:S03]  /*00f0*/  SGXT R12, R12, 0x1 ;  /* 0x000000010c0c781a */ /* 0x000fc60000000200 */
[----:B------:R-:W-:Y:S02]  /*0100*/  IMAD R45, R6, 0x200, R45 ;  /* 0x00000200062d7824 */ /* 0x000fe400078e022d */
[----:B------:R-:W1:Y:S02]  /*0110*/  I2F.RP R15, R4 ;  /* 0x00000004000f7306 */ /* 0x000e640000209400 */
[C---:B------:R-:W-:Y:S01]  /*0120*/  VIADD R5, R45.reuse, 0x1 ;  /* 0x000000012d057836 */ /* 0x040fe20000000000 */
[----:B------:R-:W-:Y:S01]  /*0130*/  IADD3 R9, R45, 0x3, RZ ;  /* 0x000000032d097810 */ /* 0x000fe20007ffe0ff */
[----:B------:R-:W-:-:S03]  /*0140*/  VIADD R10, R45, 0x4 ;  /* 0x000000042d0a7836 */ /* 0x000fc60000000000 */
[C---:B------:R-:W-:Y:S01]  /*0150*/  LEA.HI R6, R12.reuse, R5, RZ, 0x7 ;  /* 0x000000050c067211 */ /* 0x040fe200078f38ff */
[----:B0-----:R-:W0:Y:S01]  /*0160*/  MUFU.RCP R13, R13 ;  /* 0x0000000d000d7308 */ /* 0x001e220000001000 */
[----:B------:R-:W-:Y:S02]  /*0170*/  LEA.HI R7, R12, R9, RZ, 0x7 ;  /* 0x000000090c077211 */ /* 0x000fe400078f38ff */
[----:B------:R-:W-:Y:S01]  /*0180*/  LOP3.LUT R8, R6, 0xff80, RZ, 0xc0, !PT ;  /* 0x0000ff8006087812 */ /* 0x000fe200078ec0ff */
[----:B------:R-:W-:Y:S01]  /*0190*/  VIADD R6, R45, 0x2 ;  /* 0x000000022d067836 */ /* 0x000fe20000000000 */
[----:B------:R-:W-:-:S03]  /*01a0*/  LEA.HI R11, R12, R10, RZ, 0x7 ;  /* 0x0000000a0c0b7211 */ /* 0x000fc600078f38ff */
[----:B------:R-:W-:Y:S01]  /*01b0*/  IMAD.IADD R14, R5, 0x1, -R8 ;  /* 0x00000001050e7824 */ /* 0x000fe200078e0a08 */
[----:B------:R-:W-:Y:S01]  /*01c0*/  LEA.HI R5, R12, R6, RZ, 0x7 ;  /* 0x000000060c057211 */ /* 0x000fe200078f38ff */
[----:B-1----:R1:W2:Y:S01]  /*01d0*/  MUFU.RCP R16, R15 ;  /* 0x0000000f00107308 */ /* 0x0022a20000001000 */
[----:B------:R-:W-:Y:S02]  /*01e0*/  LOP3.LUT R8, R7, 0xff80, RZ, 0xc0, !PT ;  /* 0x0000ff8007087812 */ /* 0x000fe400078ec0ff */
[----:B------:R-:W-:Y:S02]  /*01f0*/  LOP3.LUT R5, R5, 0xff80, RZ, 0xc0, !PT ;  /* 0x0000ff8005057812 */ /* 0x000fe400078ec0ff */
[----:B------:R-:W-:Y:S01]  /*0200*/  PRMT R7, R14, 0x8880, RZ ;  /* 0x000088800e077816 */ /* 0x000fe200000000ff */
[----:B------:R-:W-:Y:S01]  /*0210*/  IMAD.IADD R9, R9, 0x1, -R8 ;  /* 0x0000000109097824 */ /* 0x000fe200078e0a08 */
[----:B------:R-:W-:Y:S01]  /*0220*/  LOP3.LUT R11, R11, 0xff80, RZ, 0xc0, !PT ;  /* 0x0000ff800b0b7812 */ /* 0x000fe200078ec0ff */
[----:B------:R-:W-:Y:S01]  /*0230*/  IMAD.IADD R5, R6, 0x1, -R5 ;  /* 0x0000000106057824 */ /* 0x000fe200078e0a05 */
[----:B------:R-:W-:Y:S01]  /*0240*/  PRMT R6, R7, 0x7710, RZ ;  /* 0x0000771007067816 */ /* 0x000fe200000000ff */
[C---:B------:R-:W-:Y:S01]  /*0250*/  VIADD R8, R45.reuse, 0x6 ;  /* 0x000000062d087836 */ /* 0x040fe20000000000 */
[----:B0-----:R-:W-:Y:S01]  /*0260*/  IADD3 R7, R13, 0xffffffe, RZ ;  /* 0x0ffffffe0d077810 */ /* 0x001fe20007ffe0ff */
[----:B------:R-:W-:Y:S01]  /*0270*/  IMAD.IADD R10, R10, 0x1, -R11 ;  /* 0x000000010a0a7824 */ /* 0x000fe200078e0a0b */
[----:B------:R-:W-:Y:S01]  /*0280*/  SHF.R.U32.HI R6, RZ, 0x9, R6 ;  /* 0x00000009ff067819 */ /* 0x000fe20000011606 */
[C---:B------:R-:W-:Y:S01]  /*0290*/  VIADD R11, R45.reuse, 0x5 ;  /* 0x000000052d0b7836 */ /* 0x040fe20000000000 */
[----:B-1----:R-:W-:Y:S01]  /*02a0*/  LEA.HI R15, R12, R8, RZ, 0x7 ;  /* 0x000000080c0f7211 */ /* 0x002fe200078f38ff */
[----:B--2---:R-:W-:Y:S01]  /*02b0*/  VIADD R18, R16, 0xffffffe ;  /* 0x0ffffffe10127836 */ /* 0x004fe20000000000 */
[----:B------:R-:W-:Y:S01]  /*02c0*/  LOP3.LUT R17, R6, 0x3f, RZ, 0xc0, !PT ;  /* 0x0000003f06117812 */ /* 0x000fe200078ec0ff */
[----:B------:R-:W0:Y:S01]  /*02d0*/  F2I.FTZ.U32.TRUNC.NTZ R7, R7 ;  /* 0x0000000700077305 */ /* 0x000e22000021f000 */
[----:B------:R-:W-:Y:S01]  /*02e0*/  LEA.HI R6, R12, R11, RZ, 0x7 ;  /* 0x0000000b0c067211 */ /* 0x000fe200078f38ff */
[----:B------:R-:W-:Y:S01]  /*02f0*/  VIADD R13, R45, 0x7 ;  /* 0x000000072d0d7836 */ /* 0x000fe20000000000 */
[----:B------:R-:W-:Y:S01]  /*0300*/  PRMT R20, R5, 0x8880, RZ ;  /* 0x0000888005147816 */ /* 0x000fe200000000ff */
[----:B------:R-:W-:Y:S01]  /*0310*/  IMAD.IADD R16, R14, 0x1, R17 ;  /* 0x000000010e107824 */ /* 0x000fe200078e0211 */
[----:B------:R-:W-:-:S02]  /*0320*/  LOP3.LUT R6, R6, 0xff80, RZ, 0xc0, !PT ;  /* 0x0000ff8006067812 */ /* 0x000fc400078ec0ff */
[----:B------:R-:W-:Y:S02]  /*0330*/  LOP3.LUT R17, R15, 0xff80, RZ, 0xc0, !PT ;  /* 0x0000ff800f117812 */ /* 0x000fe400078ec0ff */
[----:B------:R-:W-:Y:S01]  /*0340*/  LOP3.LUT R16, R16, 0xc0, RZ, 0xc0, !PT ;  /* 0x000000c010107812 */ /* 0x000fe200078ec0ff */
[----:B------:R-:W-:Y:S01]  /*0350*/  IMAD.IADD R11, R11, 0x1, -R6 ;  /* 0x000000010b0b7824 */ /* 0x000fe200078e0a06 */
[----:B------:R-:W-:Y:S01]  /*0360*/  LEA.HI R6, R12, R13, RZ, 0x7 ;  /* 0x0000000d0c067211 */ /* 0x000fe200078f38ff */
[----:B------:R-:W-:Y:S01]  /*0370*/  IMAD.IADD R8, R8, 0x1, -R17 ;  /* 0x0000000108087824 */ /* 0x000fe200078e0a11 */
[----:B------:R-:W-:Y:S01]  /*0380*/  IADD3 R17, RZ, -R16, RZ ;  /* 0x80000010ff117210 */ /* 0x000fe20007ffe0ff */
[----:B------:R0:W1:Y:S01]  /*0390*/  F2I.FTZ.U32.TRUNC.NTZ R15, R18 ;  /* 0x00000012000f7305 */ /* 0x000062000021f000 */
[----:B------:R-:W-:Y:S02]  /*03a0*/  LEA.HI R16, R12, R45, RZ, 0x7 ;  /* 0x0000002d0c107211 */ /* 0x000fe400078f38ff */
[----:B------:R-:W-:-:S02]  /*03b0*/  LOP3.LUT R12, R6, 0xff80, RZ, 0xc0, !PT ;  /* 0x0000ff80060c7812 */ /* 0x000fc400078ec0ff */
[----:B------:R-:W-:Y:S02]  /*03c0*/  PRMT R17, R17, 0x7710, RZ ;  /* 0x0000771011117816 */ /* 0x000fe400000000ff */
[----:B------:R-:W-:Y:S01]  /*03d0*/  SHF.R.S32.HI R6, RZ, 0x7, R16 ;  /* 0x00000007ff067819 */ /* 0x000fe20000011410 */
[----:B------:R-:W-:Y:S01]  /*03e0*/  IMAD.IADD R13, R13, 0x1, -R12 ;  /* 0x000000010d0d7824 */ /* 0x000fe200078e0a0c */
[----:B------:R-:W-:Y:S01]  /*03f0*/  LOP3.LUT R44, R16, 0xffffff80, RZ, 0xc0, !PT ;  /* 0xffffff80102c7812 */ /* 0x000fe200078ec0ff */
[----:B0-----:R-:W-:Y:S01]  /*0400*/  IMAD.MOV R18, RZ, RZ, -R7 ;  /* 0x000000ffff127224 */ /* 0x001fe200078e0a07 */
[----:B------:R-:W-:Y:S01]  /*0410*/  ISETP.GE.AND P0, PT, R6, RZ, PT ;  /* 0x000000ff0600720c */ /* 0x000fe20003f06270 */
[----:B------:R-:W-:Y:S01]  /*0420*/  IMAD.IADD R12, R14, 0x1, R17 ;  /* 0x000000010e0c7824 */ /* 0x000fe200078e0211 */
[----:B------:R-:W-:Y:S01]  /*0430*/  IABS R14, R6 ;  /* 0x00000006000e7213 */ /* 0x000fe20000000000 */
[----:B------:R-:W-:Y:S01]  /*0440*/  IMAD R17, R18, R3, RZ ;  /* 0x0000000312117224 */ /* 0x000fe200078e02ff */
[----:B------:R-:W-:Y:S01]  /*0450*/  IABS R18, R45 ;  /* 0x0000002d00127213 */ /* 0x000fe20000000000 */
[----:B------:R-:W-:Y:S01]  /*0460*/  IMAD.MOV.U32 R6, RZ, RZ, RZ ;  /* 0x000000ffff067224 */ /* 0x000fe200078e00ff */
[----:B------:R-:W-:Y:S01]  /*0470*/  PRMT R21, R9, 0x8880, RZ ;  /* 0x0000888009157816 */ /* 0x000fe200000000ff */
[----:B-1----:R-:W-:-:S02]  /*0480*/  IMAD.MOV R19, RZ, RZ, -R15 ;  /* 0x000000ffff137224 */ /* 0x002fc400078e0a0f */
[----:B------:R-:W-:-:S04]  /*0490*/  IMAD.HI.U32 R6, R7, R17, R6 ;  /* 0x0000001107067227 */ /* 0x000fc800078e0006 */
[----:B------:R-:W-:Y:S01]  /*04a0*/  IMAD.MOV.U32 R17, RZ, RZ, R14 ;  /* 0x000000ffff117224 */ /* 0x000fe200078e000e */
[----:B------:R-:W-:Y:S01]  /*04b0*/  HFMA2.MMA R14, -RZ, RZ, 0, 0 ;  /* 0x00000000ff0e7435 */ /* 0x000fe200000001ff */
[----:B------:R-:W-:Y:S02]  /*04c0*/  IMAD R7, R19, R4, RZ ;  /* 0x0000000413077224 */ /* 0x000fe400078e02ff */
[----:B------:R-:W-:-:S04]  /*04d0*/  IMAD.HI.U32 R6, R6, R17, RZ ;  /* 0x0000001106067227 */ /* 0x000fc800078e00ff */
[----:B------:R-:W-:Y:S02]  /*04e0*/  IMAD.MOV.U32 R19, RZ, RZ, R18 ;  /* 0x000000ffff137224 */ /* 0x000fe400078e0012 */
[----:B------:R-:W-:Y:S02]  /*04f0*/  IMAD.MOV R18, RZ, RZ, -R6 ;  /* 0x000000ffff127224 */ /* 0x000fe400078e0a06 */
[----:B------:R-:W-:Y:S01]  /*0500*/  IMAD.HI.U32 R14, R15, R7, R14 ;  /* 0x000000070f0e7227 */ /* 0x000fe200078e000e */
[----:B------:R-:W-:Y:S02]  /*0510*/  PRMT R7, R20, 0x7710, RZ ;  /* 0x0000771014077816 */ /* 0x000fe400000000ff */
[----:B------:R-:W-:Y:S01]  /*0520*/  PRMT R20, R10, 0x8880, RZ ;  /* 0x000088800a147816 */ /* 0x000fe200000000ff */
[----:B------:R-:W-:Y:S01]  /*0530*/  IMAD.IADD R44, R45, 0x1, -R44 ;  /* 0x000000012d2c7824 */ /* 0x000fe200078e0a2c */
[----:B------:R-:W-:Y:S01]  /*0540*/  SHF.R.U32.HI R7, RZ, 0x9, R7 ;  /* 0x00000009ff077819 */ /* 0x000fe20000011607 */
[----:B------:R-:W-:Y:S01]  /*0550*/  IMAD.HI.U32 R6, R14, R19, RZ ;  /* 0x000000130e067227 */ /* 0x000fe200078e00ff */
[----:B------:R-:W-:-:S03]  /*0560*/  PRMT R15, R21, 0x7710, RZ ;  /* 0x00007710150f7816 */ /* 0x000fc600000000ff */
[----:B------:R-:W-:Y:S01]  /*0570*/  IMAD R14, R3, R18, R17 ;  /* 0x00000012030e7224 */ /* 0x000fe200078e0211 */
[----:B------:R-:W-:Y:S02]  /*0580*/  PRMT R17, R20, 0x7710, RZ ;  /* 0x0000771014117816 */ /* 0x000fe400000000ff */
[----:B------:R-:W-:Y:S02]  /*0590*/  LOP3.LUT R18, R7, 0x3f, RZ, 0xc0, !PT ;  /* 0x0000003f07127812 */ /* 0x000fe400078ec0ff */
[----:B------:R-:W-:Y:S02]  /*05a0*/  SHF.R.U32.HI R17, RZ, 0x9, R17 ;  /* 0x00000009ff117819 */ /* 0x000fe40000011611 */
[----:B------:R-:W-:Y:S01]  /*05b0*/  ISETP.GT.U32.AND P2, PT, R3, R14, PT ;  /* 0x0000000e0300720c */ /* 0x000fe20003f44070 */
[----:B------:R-:W-:Y:S01]  /*05c0*/  IMAD.IADD R18, R5, 0x1, R18 ;  /* 0x0000000105127824 */ /* 0x000fe200078e0212 */
[----:B------:R-:W-:Y:S02]  /*05d0*/  LOP3.LUT R17, R17, 0x3f, RZ, 0xc0, !PT ;  /* 0x0000003f11117812 */ /* 0x000fe400078ec0ff */
[----:B------:R-:W-:-:S02]  /*05e0*/  SHF.R.U32.HI R15, RZ, 0x9, R15 ;  /* 0x00000009ff0f7819 */ /* 0x000fc4000001160f */
[----:B------:R-:W-:Y:S01]  /*05f0*/  LOP3.LUT R18, R18, 0xc0, RZ, 0xc0, !PT ;  /* 0x000000c012127812 */ /* 0x000fe200078ec0ff */
[----:B------:R-:W-:Y:S01]  /*0600*/  IMAD.IADD R17, R10, 0x1, R17 ;  /* 0x000000010a117824 */ /* 0x000fe200078e0211 */
[----:B------:R-:W-:Y:S01]  /*0610*/  LOP3.LUT R20, R15, 0x3f, RZ, 0xc0, !PT ;  /* 0x0000003f0f147812 */ /* 0x000fe200078ec0ff */
[----:B------:R-:W-:Y:S01]  /*0620*/  IMAD.MOV R15, RZ, RZ, -R6 ;  /* 0x000000ffff0f7224 */ /* 0x000fe200078e0a06 */
[----:B------:R-:W-:Y:S02]  /*0630*/  IADD3 R16, RZ, -R18, RZ ;  /* 0x80000012ff107210 */ /* 0x000fe40007ffe0ff */
[----:B------:R-:W-:Y:S01]  /*0640*/  LOP3.LUT R17, R17, 0xc0, RZ, 0xc0, !PT ;  /* 0x000000c011117812 */ /* 0x000fe200078ec0ff */
[----:B------:R-:W-:Y:S01]  /*0650*/  @!P2 IMAD.IADD R14, R14, 0x1, -R3 ;  /* 0x000000010e0ea824 */ /* 0x000fe200078e0a03 */
[----:B------:R-:W-:Y:S01]  /*0660*/  PRMT R16, R16, 0x7710, RZ ;  /* 0x0000771010107816 */ /* 0x000fe200000000ff */
[----:B------:R-:W-:Y:S02]  /*0670*/  IMAD R15, R4, R15, R19 ;  /* 0x0000000f040f7224 */ /* 0x000fe400078e0213 */
[----:B------:R-:W-:Y:S01]  /*0680*/  IMAD.MOV R17, RZ, RZ, -R17 ;  /* 0x000000ffff117224 */ /* 0x000fe200078e0a11 */
[----:B------:R-:W-:Y:S01]  /*0690*/  ISETP.GT.U32.AND P2, PT, R3, R14, PT ;  /* 0x0000000e0300720c */ /* 0x000fe20003f44070 */
[----:B------:R-:W-:Y:S01]  /*06a0*/  IMAD.IADD R7, R5, 0x1, R16 ;  /* 0x0000000105077824 */ /* 0x000fe200078e0210 */
[----:B------:R-:W-:Y:S01]  /*06b0*/  PRMT R16, R44, 0x8880, RZ ;  /* 0x000088802c107816 */ /* 0x000fe200000000ff */
[----:B------:R-:W-:Y:S01]  /*06c0*/  IMAD.IADD R20, R9, 0x1, R20 ;  /* 0x0000000109147824 */ /* 0x000fe200078e0214 */
[----:B------:R-:W-:-:S02]  /*06d0*/  PRMT R5, R17, 0x7710, RZ ;  /* 0x0000771011057816 */ /* 0x000fc400000000ff */
[----:B------:R-:W-:Y:S02]  /*06e0*/  ISETP.GT.U32.AND P1, PT, R4, R15, PT ;  /* 0x0000000f0400720c */ /* 0x000fe40003f24070 */
[----:B------:R-:W-:Y:S01]  /*06f0*/  LOP3.LUT R20, R20, 0xc0, RZ, 0xc0, !PT ;  /* 0x000000c014147812 */ /* 0x000fe200078ec0ff */
[----:B------:R-:W-:Y:S01]  /*0700*/  IMAD.IADD R10, R10, 0x1, R5 ;  /* 0x000000010a0a7824 */ /* 0x000fe200078e0205 */
[----:B------:R-:W-:Y:S02]  /*0710*/  PRMT R5, R16, 0x7710, RZ ;  /* 0x0000771010057816 */ /* 0x000fe400000000ff */
[----:B------:R-:W-:Y:S01]  /*0720*/  PRMT R16, R8, 0x8880, RZ ;  /* 0x0000888008107816 */ /* 0x000fe200000000ff */
[----:B------:R-:W-:Y:S01]  /*0730*/  @!P2 IMAD.IADD R14, R14, 0x1, -R3 ;  /* 0x000000010e0ea824 */ /* 0x000fe200078e0a03 */
[----:B------:R-:W-:Y:S01]  /*0740*/  SHF.R.U32.HI R3, RZ, 0x9, R5 ;  /* 0x00000009ff037819 */ /* 0x000fe20000011605 */
[----:B------:R-:W-:Y:S01]  /*0750*/  IMAD.MOV R18, RZ, RZ, -R20 ;  /* 0x000000ffff127224 */ /* 0x000fe200078e0a14 */
[----:B------:R-:W-:Y:S01]  /*0760*/  LOP3.LUT R17, R45, R2, RZ, 0x3c, !PT ;  /* 0x000000022d117212 */ /* 0x000fe200078e3cff */
[----:B------:R-:W0:Y:S01]  /*0770*/  LDC.64 R20, c[0x0][0x210] ;  /* 0x00008400ff147b82 */ /* 0x000e220000000a00 */
[----:B------:R-:W-:Y:S01]  /*0780*/  LOP3.LUT R3, R3, 0x3f, RZ, 0xc0, !PT ;  /* 0x0000003f03037812 */ /* 0x000fe200078ec0ff */
[----:B------:R-:W-:Y:S01]  /*0790*/  @!P1 VIADD R6, R6, 0x1 ;  /* 0x0000000106069836 */ /* 0x000fe20000000000 */
[----:B------:R-:W-:-:S02]  /*07a0*/  @!P1 IADD3 R15, R15, -R4, RZ ;  /* 0x800000040f0f9210 */ /* 0x000fc40007ffe0ff */
[----:B------:R-:W-:Y:S01]  /*07b0*/  ISETP.NE.AND P2, PT, R0, RZ, PT ;  /* 0x000000ff0000720c */ /* 0x000fe20003f45270 */
[----:B------:R-:W-:Y:S01]  /*07c0*/  IMAD.IADD R3, R44, 0x1, R3 ;  /* 0x000000012c037824 */ /* 0x000fe200078e0203 */
[----:B------:R-:W-:Y:S02]  /*07d0*/  ISETP.GE.U32.AND P3, PT, R15, R4, PT ;  /* 0x000000040f00720c */ /* 0x000fe40003f66070 */
[----:B------:R-:W-:Y:S01]  /*07e0*/  PRMT R15, R11, 0x8880, RZ ;  /* 0x000088800b0f7816 */ /* 0x000fe200000000ff */
[----:B------:R-:W1:Y:S01]  /*07f0*/  LDC.64 R4, c[0x0][0x218] ;  /* 0x00008600ff047b82 */ /* 0x000e620000000a00 */
[----:B------:R-:W-:Y:S02]  /*0800*/  LOP3.LUT R3, R3, 0xc0, RZ, 0xc0, !PT ;  /* 0x000000c003037812 */ /* 0x000fe400078ec0ff */
[----:B------:R-:W-:Y:S02]  /*0810*/  PRMT R15, R15, 0x7710, RZ ;  /* 0x000077100f0f7816 */ /* 0x000fe400000000ff */
[----:B------:R-:W-:Y:S01]  /*0820*/  PRMT R16, R16, 0x7710, RZ ;  /* 0x0000771010107816 */ /* 0x000fe200000000ff */
[----:B------:R-:W-:Y:S01]  /*0830*/  IMAD.MOV R3, RZ, RZ, -R3 ;  /* 0x000000ffff037224 */ /* 0x000fe200078e0a03 */
[----:B------:R-:W-:-:S02]  /*0840*/  PRMT R18, R18, 0x7710, RZ ;  /* 0x0000771012127816 */ /* 0x000fc400000000ff */
[----:B------:R-:W-:Y:S01]  /*0850*/  SHF.R.U32.HI R15, RZ, 0x9, R15 ;  /* 0x00000009ff0f7819 */ /* 0x000fe2000001160f */
[----:B------:R-:W-:Y:S01]  /*0860*/  @P3 VIADD R6, R6, 0x1 ;  /* 0x0000000106063836 */ /* 0x000fe20000000000 */
[----:B------:R-:W-:Y:S01]  /*0870*/  PRMT R3, R3, 0x7710, RZ ;  /* 0x0000771003037816 */ /* 0x000fe200000000ff */
[----:B------:R-:W-:Y:S01]  /*0880*/  IMAD.IADD R9, R9, 0x1, R18 ;  /* 0x0000000109097824 */ /* 0x000fe200078e0212 */
[----:B------:R-:W-:Y:S02]  /*0890*/  ISETP.GE.AND P5, PT, R17, RZ, PT ;  /* 0x000000ff1100720c */ /* 0x000fe40003fa6270 */
[----:B------:R-:W-:Y:S01]  /*08a0*/  SHF.R.U32.HI R17, RZ, 0x9, R16 ;  /* 0x00000009ff117819 */ /* 0x000fe20000011610 */
[----:B------:R-:W-:Y:S01]  /*08b0*/  IMAD.IADD R3, R44, 0x1, R3 ;  /* 0x000000012c037824 */ /* 0x000fe200078e0203 */
[----:B------:R-:W-:Y:S02]  /*08c0*/  LOP3.LUT R16, R15, 0x3f, RZ, 0xc0, !PT ;  /* 0x0000003f0f107812 */ /* 0x000fe400078ec0ff */
[----:B------:R-:W-:-:S02]  /*08d0*/  PRMT R18, R13, 0x8880, RZ ;  /* 0x000088800d127816 */ /* 0x000fc400000000ff */
[----:B------:R-:W-:Y:S01]  /*08e0*/  LOP3.LUT R15, R3, 0xffff, RZ, 0xc0, !PT ;  /* 0x0000ffff030f7812 */ /* 0x000fe200078ec0ff */
[----:B------:R-:W-:Y:S01]  /*08f0*/  IMAD.MOV.U32 R3, RZ, RZ, R14 ;  /* 0x000000ffff037224 */ /* 0x000fe200078e000e */
[----:B------:R-:W-:Y:S01]  /*0900*/  PRMT R18, R18, 0x7710, RZ ;  /* 0x0000771012127816 */ /* 0x000fe200000000ff */
[----:B------:R-:W-:Y:S01]  /*0910*/  IMAD.IADD R16, R11, 0x1, R16 ;  /* 0x000000010b107824 */ /* 0x000fe200078e0210 */
[----:B------:R-:W-:Y:S01]  /*0920*/  PRMT R14, R15, 0x8880, RZ ;  /* 0x000088800f0e7816 */ /* 0x000fe200000000ff */
[----:B------:R-:W-:Y:S01]  /*0930*/  @!P0 IMAD.MOV R3, RZ, RZ, -R3 ;  /* 0x000000ffff038224 */ /* 0x000fe200078e0a03 */
[-C--:B------:R-:W-:Y:S01]  /*0940*/  @!P2 LOP3.LUT R3, RZ, R0.reuse, RZ, 0x33, !PT ;  /* 0x00000000ff03a212 */ /* 0x080fe200078e33ff */
[----:B------:R-:W-:Y:S01]  /*0950*/  @!P5 IMAD.MOV R6, RZ, RZ, -R6 ;  /* 0x000000ffff06d224 */ /* 0x000fe200078e0a06 */
[----:B------:R-:W-:Y:S02]  /*0960*/  SHF.R.U32.HI R18, RZ, 0x9, R18 ;  /* 0x00000009ff127819 */ /* 0x000fe40000011612 */
[----:B------:R-:W-:Y:S01]  /*0970*/  LOP3.LUT R17, R17, 0x3f, RZ, 0xc0, !PT ;  /* 0x0000003f11117812 */ /* 0x000fe200078ec0ff */
[----:B------:R-:W-:Y:S01]  /*0980*/  IMAD R15, R14, R0, R3 ;  /* 0x000000000e0f7224 */ /* 0x000fe200078e0203 */
[----:B------:R-:W-:-:S02]  /*0990*/  LOP3.LUT R16, R16, 0xc0, RZ, 0xc0, !PT ;  /* 0x000000c010107812 */ /* 0x000fc400078ec0ff */
[----:B------:R-:W-:Y:S01]  /*09a0*/  LOP3.LUT R18, R18, 0x3f, RZ, 0xc0, !PT ;  /* 0x0000003f12127812 */ /* 0x000fe200078ec0ff */
[----:B------:R-:W-:Y:S01]  /*09b0*/  IMAD.IADD R17, R8, 0x1, R17 ;  /* 0x0000000108117824 */ /* 0x000fe200078e0211 */
[----:B------:R-:W-:Y:S01]  /*09c0*/  LOP3.LUT R9, R9, 0xffff, RZ, 0xc0, !PT ;  /* 0x0000ffff09097812 */ /* 0x000fe200078ec0ff */
[----:B-1----:R-:W-:Y:S01]  /*09d0*/  IMAD.WIDE R14, R15, 0x4, R4 ;  /* 0x000000040f0e7825 */ /* 0x002fe200078e0204 */
[----:B------:R-:W-:Y:S02]  /*09e0*/  IADD3 R18, R13, R18, RZ ;  /* 0x000000120d127210 */ /* 0x000fe40007ffe0ff */
[----:B------:R-:W-:Y:S01]  /*09f0*/  LOP3.LUT R17, R17, 0xc0, RZ, 0xc0, !PT ;  /* 0x000000c011117812 */ /* 0x000fe200078ec0ff */
[----:B------:R-:W-:Y:S01]  /*0a00*/  IMAD.MOV R16, RZ, RZ, -R16 ;  /* 0x000000ffff107224 */ /* 0x000fe200078e0a10 */
[----:B------:R1:W2:Y:S01]  /*0a10*/  LDG.E.EL R43, desc[UR4][R14.64] ;  /* 0x000000040e2b7981 */ /* 0x0002a2000c2e1900 */
[----:B------:R-:W-:Y:S02]  /*0a20*/  LOP3.LUT R18, R18, 0xc0, RZ, 0xc0, !PT ;  /* 0x000000c012127812 */ /* 0x000fe400078ec0ff */
[----:B------:R-:W-:Y:S01]  /*0a30*/  IMAD.MOV R17, RZ, RZ, -R17 ;  /* 0x000000ffff117224 */ /* 0x000fe200078e0a11 */
[----:B------:R-:W-:-:S02]  /*0a40*/  PRMT R16, R16, 0x7710, RZ ;  /* 0x0000771010107816 */ /* 0x000fc400000000ff */
[----:B------:R-:W-:Y:S02]  /*0a50*/  LOP3.LUT R10, R10, 0xffff, RZ, 0xc0, !PT ;  /* 0x0000ffff0a0a7812 */ /* 0x000fe400078ec0ff */
[----:B------:R-:W-:Y:S01]  /*0a60*/  IADD3 R11, R11, R16, RZ ;  /* 0x000000100b0b7210 */ /* 0x000fe20007ffe0ff */
[----:B------:R-:W-:Y:S01]  /*0a70*/  IMAD.MOV R16, RZ, RZ, -R18 ;  /* 0x000000ffff107224 */ /* 0x000fe200078e0a12 */
[----:B------:R-:W-:Y:S02]  /*0a80*/  PRMT R17, R17, 0x7710, RZ ;  /* 0x0000771011117816 */ /* 0x000fe400000000ff */
[----:B------:R-:W-:Y:S02]  /*0a90*/  LOP3.LUT R12, R12, 0xffff, RZ, 0xc0, !PT ;  /* 0x0000ffff0c0c7812 */ /* 0x000fe400078ec0ff */
[----:B------:R-:W-:Y:S01]  /*0aa0*/  PRMT R16, R16, 0x7710, RZ ;  /* 0x0000771010107816 */ /* 0x000fe200000000ff */
[----:B------:R-:W-:Y:S01]  /*0ab0*/  IMAD.IADD R8, R8, 0x1, R17 ;  /* 0x0000000108087824 */ /* 0x000fe200078e0211 */
[----:B------:R-:W-:-:S02]  /*0ac0*/  LOP3.LUT R11, R11, 0xffff, RZ, 0xc0, !PT ;  /* 0x0000ffff0b0b7812 */ /* 0x000fc400078ec0ff */
[----:B------:R-:W-:Y:S01]  /*0ad0*/  @!P4 LOP3.LUT R6, RZ, R2, RZ, 0x33, !PT ;  /* 0x00000002ff06c212 */ /* 0x000fe200078e33ff */
[----:B------:R-:W-:Y:S01]  /*0ae0*/  IMAD.IADD R13, R13, 0x1, R16 ;  /* 0x000000010d0d7824 */ /* 0x000fe200078e0210 */
[----:B------:R-:W-:Y:S02]  /*0af0*/  LOP3.LUT R8, R8, 0xffff, RZ, 0xc0, !PT ;  /* 0x0000ffff08087812 */ /* 0x000fe400078ec0ff */
[----:B------:R-:W-:Y:S02]  /*0b00*/  PRMT R9, R9, 0x8880, RZ ;  /* 0x0000888009097816 */ /* 0x000fe400000000ff */
[----:B------:R-:W-:Y:S02]  /*0b10*/  LOP3.LUT R13, R13, 0xffff, RZ, 0xc0, !PT ;  /* 0x0000ffff0d0d7812 */ /* 0x000fe400078ec0ff */
[----:B------:R-:W-:Y:S02]  /*0b20*/  PRMT R10, R10, 0x8880, RZ ;  /* 0x000088800a0a7816 */ /* 0x000fe400000000ff */
[----:B------:R-:W-:-:S02]  /*0b30*/  PRMT R2, R12, 0x8880, RZ ;  /* 0x000088800c027816 */ /* 0x000fc400000000ff */
[----:B------:R-:W-:Y:S02]  /*0b40*/  PRMT R11, R11, 0x8880, RZ ;  /* 0x000088800b0b7816 */ /* 0x000fe400000000ff */
[----:B------:R-:W-:Y:S02]  /*0b50*/  LOP3.LUT R7, R7, 0xffff, RZ, 0xc0, !PT ;  /* 0x0000ffff07077812 */ /* 0x000fe400078ec0ff */
[----:B------:R-:W-:Y:S01]  /*0b60*/  PRMT R12, R8, 0x8880, RZ ;  /* 0x00008880080c7816 */ /* 0x000fe200000000ff */
[----:B------:R-:W-:Y:S01]  /*0b70*/  IMAD.MOV.U32 R8, RZ, RZ, R9 ;  /* 0x000000ffff087224 */ /* 0x000fe200078e0009 */
[----:B------:R-:W-:Y:S02]  /*0b80*/  PRMT R13, R13, 0x8880, RZ ;  /* 0x000088800d0d7816 */ /* 0x000fe400000000ff */
[----:B------:R-:W-:Y:S01]  /*0b90*/  MOV R9, R10 ;  /* 0x0000000a00097202 */ /* 0x000fe20000000f00 */
[----:B------:R-:W-:Y:S01]  /*0ba0*/  IMAD.MOV.U32 R10, RZ, RZ, R11 ;  /* 0x000000ffff0a7224 */ /* 0x000fe200078e000b */
[----:B------:R-:W-:Y:S01]  /*0bb0*/  PRMT R7, R7, 0x8880, RZ ;  /* 0x0000888007077816 */ /* 0x000fe200000000ff */
[----:B------:R-:W-:-:S02]  /*0bc0*/  IMAD.MOV.U32 R11, RZ, RZ, R12 ;  /* 0x000000ffff0b7224 */ /* 0x000fc400078e000c */
[----:B------:R-:W-:Y:S02]  /*0bd0*/  IMAD R57, R3, 0x400, R44 ;  /* 0x0000040003397824 */ /* 0x000fe400078e022c */
[----:B------:R-:W-:Y:S02]  /*0be0*/  IMAD.MOV.U32 R12, RZ, RZ, R13 ;  /* 0x000000ffff0c7224 */ /* 0x000fe400078e000d */
[-CC-:B------:R-:W-:Y:S02]  /*0bf0*/  IMAD R17, R9, R0.reuse, R3.reuse ;  /* 0x0000000009117224 */ /* 0x180fe400078e0203 */
[-CC-:B------:R-:W-:Y:S02]  /*0c00*/  IMAD R13, R2, R0.reuse, R3.reuse ;  /* 0x00000000020d7224 */ /* 0x180fe400078e0203 */
[-CC-:B------:R-:W-:Y:S02]  /*0c10*/  IMAD R19, R10, R0.reuse, R3.reuse ;  /* 0x000000000a137224 */ /* 0x180fe400078e0203 */
[----:B------:R-:W-:-:S02]  /*0c20*/  IMAD R7, R7, R0, R3 ;  /* 0x0000000007077224 */ /* 0x000fc400078e0203 */
[-CC-:B-1----:R-:W-:Y:S02]  /*0c30*/  IMAD R15, R8, R0.reuse, R3.reuse ;  /* 0x00000000080f7224 */ /* 0x182fe400078e0203 */
[-C--:B------:R-:W-:Y:S02]  /*0c40*/  IMAD R23, R11, R0.reuse, R3 ;  /* 0x000000000b177224 */ /* 0x080fe400078e0203 */
[----:B------:R-:W-:Y:S02]  /*0c50*/  IMAD R57, R6, 0x80, R57 ;  /* 0x0000008006397824 */ /* 0x000fe400078e0239 */
[----:B------:R-:W-:Y:S02]  /*0c60*/  IMAD R25, R12, R0, R3 ;  /* 0x000000000c197224 */ /* 0x000fe400078e0203 */
[----:B------:R-:W-:-:S04]  /*0c70*/  IMAD.WIDE R10, R17, 0x4, R4 ;  /* 0x00000004110a7825 */ /* 0x000fc800078e0204 */
[--C-:B------:R-:W-:Y:S01]  /*0c80*/  IMAD.WIDE R2, R13, 0x4, R4.reuse ;  /* 0x000000040d027825 */ /* 0x100fe200078e0204 */
[----:B------:R-:W5:Y:S03]  /*0c90*/  LDG.E.EL R39, desc[UR4][R10.64] ;  /* 0x000000040a277981 */ /* 0x000f66000c2e1900 */
[--C-:B------:R-:W-:Y:S01]  /*0ca0*/  IMAD.WIDE R16, R19, 0x4, R4.reuse ;  /* 0x0000000413107825 */ /* 0x100fe200078e0204 */
[----:B------:R-:W5:Y:S03]  /*0cb0*/  LDG.E.EL R42, desc[UR4][R2.64] ;  /* 0x00000004022a7981 */ /* 0x000f66000c2e1900 */
[--C-:B------:R-:W-:Y:S01]  /*0cc0*/  IMAD.WIDE R6, R7, 0x4, R4.reuse ;  /* 0x0000000407067825 */ /* 0x100fe200078e0204 */
[----:B------:R-:W5:Y:S03]  /*0cd0*/  LDG.E.EL R38, desc[UR4][R16.64] ;  /* 0x0000000410267981 */ /* 0x000f66000c2e1900 */
[--C-:B------:R-:W-:Y:S01]  /*0ce0*/  IMAD.WIDE R8, R15, 0x4, R4.reuse ;  /* 0x000000040f087825 */ /* 0x100fe200078e0204 */
[----:B------:R1:W5:Y:S03]  /*0cf0*/  LDG.E.EL R41, desc[UR4][R6.64] ;  /* 0x0000000406297981 */ /* 0x000366000c2e1900 */
[----:B------:R-:W-:Y:S01]  /*0d00*/  IMAD.WIDE R18, R23, 0x4, R4 ;  /* 0x0000000417127825 */ /* 0x000fe200078e0204 */
[----:B------:R3:W5:Y:S03]  /*0d10*/  LDG.E.EL R40, desc[UR4][R8.64] ;  /* 0x0000000408287981 */ /* 0x000766000c2e1900 */
[----:B0-----:R-:W-:Y:S01]  /*0d20*/  IMAD.WIDE R12, R57, 0x2, R20 ;  /* 0x00000002390c7825 */ /* 0x001fe200078e0214 */
[----:B------:R3:W5:Y:S03]  /*0d30*/  LDG.E.EL R37, desc[UR4][R18.64] ;  /* 0x0000000412257981 */ /* 0x000766000c2e1900 */
[----:B------:R-:W-:-:S02]  /*0d40*/  IMAD.WIDE R4, R25, 0x4, R4 ;  /* 0x0000000419047825 */ /* 0x000fc400078e0204 */
[----:B------:R-:W5:Y:S04]  /*0d50*/  LDG.E.EL.128 R12, desc[UR4][R12.64] ;  /* 0x000000040c0c7981 */ /* 0x000f68000c2e1d00 */
[----:B------:R3:W5:Y:S01]  /*0d60*/  LDG.E.EL R36, desc[UR4][R4.64] ;  /* 0x0000000404247981 */ /* 0x000762000c2e1900 */
[----:B------:R-:W-:Y:S01]  /*0d70*/  BSSY B0, `(.L_x_0) ;  /* 0x0000044000007945 */ /* 0x000fe20003800000 */
[----:B--2---:R-:W-:-:S06]  /*0d80*/  FMUL R0, R43, 0.63661974668502807617 ;  /* 0x3f22f9832b007820 */ /* 0x004fcc0000400000 */
[----:B------:R-:W0:Y:S01]  /*0d90*/  F2I.FTZ.NTZ R0, R0 ;  /* 0x0000000000007305 */ /* 0x000e220000213100 */
[----:B-1----:R-:W-:-:S05]  /*0da0*/  FADD.FTZ R6, |R43|, -RZ ;  /* 0x800000ff2b067221 */ /* 0x002fca0000010200 */
[----:B------:R-:W-:Y:S02]  /*0db0*/  FSETP.GE.AND P6, PT, R6, 105615, PT ;  /* 0x47ce47800600780b */ /* 0x000fe40003fc6000 */
[----:B0-----:R-:W-:-:S05]  /*0dc0*/  I2FP.F32.S32 R2, R0 ;  /* 0x0000000000027245 */ /* 0x001fca0000201400 */
[----:B------:R-:W-:-:S04]  /*0dd0*/  FFMA.FTZ R3, R2, -1.5707962512969970703, R43 ;  /* 0xbfc90fda02037823 */ /* 0x000fc8000001002b */
[----:B------:R-:W-:Y:S01]  /*0de0*/  FFMA.FTZ R3, R2, -7.5497894158615963534e-08, R3 ;  /* 0xb3a2216802037823 */ /* 0x000fe20000010003 */
[----:B------:R-:W-:-:S03]  /*0df0*/  FSETP.NEU.AND P1, PT, R6, +INF , PT ;  /* 0x7f8000000600780b */ /* 0x000fc60003f2d000 */
[----:B------:R-:W-:Y:S01]  /*0e00*/  FFMA.FTZ R35, R2, -5.3903029534742383927e-15, R3 ;  /* 0xa7c234c502237823 */ /* 0x000fe20000010003 */
[----:B------:R-:W-:Y:S01]  /*0e10*/  IMAD.MOV.U32 R34, RZ, RZ, R0 ;  /* 0x000000ffff227224 */ /* 0x000fe200078e0000 */
[----:B------:R-:W-:-:S03]  /*0e20*/  P2R R46, PR, RZ, 0x2 ;  /* 0x00000002ff2e7803 */ /* 0x000fc60000000000 */
[----:B------:R-:W-:Y:S01]  /*0e30*/  MOV R2, R35 ;  /* 0x0000002300027202 */ /* 0x000fe20000000f00 */
[----:B---3--:R-:W-:Y:S06]  /*0e40*/  @!P6 BRA `(.L_x_1) ;  /* 0x0000000000d8e947 */ /* 0x008fec0003800000 */
[----:B------:R-:W-:Y:S01]  /*0e50*/  @!P1 FMUL.FTZ R2, RZ, R43 ;  /* 0x0000002bff029220 */ /* 0x000fe20000410000 */
[----:B------:R-:W-:Y:S01]  /*0e60*/  @!P1 IMAD.MOV.U32 R0, RZ, RZ, RZ ;  /* 0x000000ffff009224 */ /* 0x000fe200078e00ff */
[----:B------:R-:W-:Y:S06]  /*0e70*/  @!P1 BRA `(.L_x_1) ;  /* 0x0000000000cc9947 */ /* 0x000fec0003800000 */
[----:B------:R-:W-:Y:S01]  /*0e80*/  SHF.R.U32.HI R11, RZ, 0x17, R43 ;  /* 0x00000017ff0b7819 */ /* 0x000fe2000001162b */
[----:B------:R-:W-:Y:S01]  /*0e90*/  IMAD.SHL.U32 R3, R43, 0x100, RZ ;  /* 0x000001002b037824 */ /* 0x000fe200078e00ff */
[----:B------:R-:W-:Y:S01]  /*0ea0*/  ULDC.64 UR6, c[0x4][0x8] ;  /* 0x0100020000067ab9 */ /* 0x000fe20000000a00 */
[----:B------:R-:W-:Y:S01]  /*0eb0*/  IMAD.MOV.U32 R0, RZ, RZ, RZ ;  /* 0x000000ffff007224 */ /* 0x000fe200078e00ff */
[----:B------:R-:W-:Y:S01]  /*0ec0*/  LOP3.LUT R2, R11, 0xe0, RZ, 0xc0, !PT ;  /* 0x000000e00b027812 */ /* 0x000fe200078ec0ff */
[----:B------:R-:W-:Y:S01]  /*0ed0*/  IMAD.MOV.U32 R5, RZ, RZ, RZ ;  /* 0x000000ffff057224 */ /* 0x000fe200078e00ff */
[----:B------:R-:W-:Y:S01]  /*0ee0*/  LOP3.LUT R3, R3, 0x80000000, RZ, 0xfc, !PT ;  /* 0x8000000003037812 */ /* 0x000fe200078efcff */
[----:B------:R-:W-:Y:S02]  /*0ef0*/  IMAD.MOV.U32 R10, RZ, RZ, RZ ;  /* 0x000000ffff0a7224 */ /* 0x000fe400078e00ff */
[----:B------:R-:W-:Y:S01]  /*0f00*/  VIADD R4, R2, 0xffffff80 ;  /* 0xffffff8002047836 */ /* 0x000fe20000000000 */
[----:B------:R-:W-:-:S04]  /*0f10*/  MOV R2, R1 ;  /* 0x0000000100027202 */ /* 0x000fc80000000f00 */
[----:B------:R-:W-:-:S07]  /*0f20*/  SHF.R.U32.HI R4, RZ, 0x5, R4 ;  /* 0x00000005ff047819 */ /* 0x000fce0000011604 */
.L_x_2:
[----:B------:R-:W-:-:S04]  /*0f30*/  IADD3 R8, P0, R5, UR6, RZ ;  /* 0x0000000605087c10 */ /* 0x000fc8000ff1e0ff */
[----:B------:R-:W-:-:S06]  /*0f40*/  IADD3.X R9, R10, UR7, RZ, P0, !PT ;  /* 0x000000070a097c10 */ /* 0x000fcc00087fe4ff */
[----:B------:R-:W2:Y:S01]  /*0f50*/  LDG.E.CONSTANT R9, desc[UR4][R8.64] ;  /* 0x0000000408097981 */ /* 0x000ea2000c1e9900 */
[----:B------:R-:W-:Y:S01]  /*0f60*/  IADD3 R5, P1, R5, 0x4, RZ ;  /* 0x0000000405057810 */ /* 0x000fe20007f3e0ff */
[----:B------:R-:W-:Y:S02]  /*0f70*/  IMAD.MOV.U32 R6, RZ, RZ, R0 ;  /* 0x000000ffff067224 */ /* 0x000fe400078e0000 */
[----:B------:R-:W-:Y:S01]  /*0f80*/  IMAD.MOV.U32 R7, RZ, RZ, RZ ;  /* 0x000000ffff077224 */ /* 0x000fe200078e00ff */
[----:B------:R-:W-:Y:S01]  /*0f90*/  ISETP.NE.U32.AND P0, PT, R5, 0x18, PT ;  /* 0x000000180500780c */ /* 0x000fe20003f05070 */
[----:B------:R-:W-:-:S05]  /*0fa0*/  IMAD.X R10, RZ, RZ, R10, P1 ;  /* 0x000000ffff0a7224 */ /* 0x000fca00008e060a */
[----:B------:R-:W-:Y:S01]  /*0fb0*/  ISETP.NE.AND.EX P0, PT, R10, RZ, PT, P0 ;  /* 0x000000ff0a00720c */ /* 0x000fe20003f05300 */
[----:B--2---:R-:W-:-:S04]  /*0fc0*/  IMAD.WIDE.U32 R6, R3, R9, R6 ;  /* 0x0000000903067225 */ /* 0x004fc800078e0006 */
[----:B------:R-:W-:Y:S01]  /*0fd0*/  IMAD.MOV.U32 R0, RZ, RZ, R7 ;  /* 0x000000ffff007224 */ /* 0x000fe200078e0007 */
[----:B------:R0:W-:Y:S02]  /*0fe0*/  STL [R2], R6 ;  /* 0x0000000602007387 */ /* 0x0001e40000100800 */
[----:B0-----:R-:W-:-:S05]  /*0ff0*/  VIADD R2, R2, 0x4 ;  /* 0x0000000402027836 */ /* 0x001fca0000000000 */
[----:B------:R-:W-:Y:S05]  /*1000*/  @P0 BRA `(.L_x_2) ;  /* 0xfffffffc00c80947 */ /* 0x000fea000383ffff */
[----:B------:R-:W-:Y:S01]  /*1010*/  LOP3.LUT P0, RZ, R43, 0xf800000, RZ, 0xc0, !PT ;  /* 0x0f8000002bff7812 */ /* 0x000fe2000780c0ff */
[----:B------:R-:W-:Y:S01]  /*1020*/  IMAD R6, R4, -0x4, R1 ;  /* 0xfffffffc04067824 */ /* 0x000fe200078e0201 */
[----:B------:R0:W-:Y:S04]  /*1030*/  STL [R1+0x18], R0 ;  /* 0x0000180001007387 */ /* 0x0001e80000100800 */
[----:B------:R-:W2:Y:S04]  /*1040*/  LDL R2, [R6+0x14] ;  /* 0x0000140006027983 */ /* 0x000ea80000100800 */
[----:B------:R-:W2:Y:S04]  /*1050*/  LDL R5, [R6+0x18] ;  /* 0x0000180006057983 */ /* 0x000ea80000100800 */
[----:B------:R-:W3:Y:S01]  /*1060*/  @P0 LDL R3, [R6+0x10] ;  /* 0x0000100006030983 */ /* 0x000ee20000100800 */
[----:B------:R-:W-:Y:S01]  /*1070*/  UMOV UR6, 0x54442d19 ;  /* 0x54442d1900067882 */ /* 0x000fe20000000000 */
[----:B------:R-:W-:Y:S01]  /*1080*/  UMOV UR7, 0x3bf921fb ;  /* 0x3bf921fb00077882 */ /* 0x000fe20000000000 */
[----:B--2---:R-:W-:-:S02]  /*1090*/  SHF.L.W.U32.HI R5, R2, R11, R5 ;  /* 0x0000000b02057219 */ /* 0x004fc40000010e05 */
[----:B---3--:R-:W-:Y:S02]  /*10a0*/  @P0 SHF.L.W.U32.HI R2, R3, R11, R2 ;  /* 0x0000000b03020219 */ /* 0x008fe40000010e02 */
[----:B------:R-:W-:Y:S02]  /*10b0*/  ISETP.GE.AND P0, PT, R43, RZ, PT ;  /* 0x000000ff2b00720c */ /* 0x000fe40003f06270 */
[C-C-:B------:R-:W-:Y:S01]  /*10c0*/  SHF.L.W.U32.HI R4, R2.reuse, 0x2, R5.reuse ;  /* 0x0000000202047819 */ /* 0x140fe20000010e05 */
[----:B------:R-:W-:Y:S01]  /*10d0*/  IMAD.SHL.U32 R2, R2, 0x4, RZ ;  /* 0x0000000402027824 */ /* 0x000fe200078e00ff */
[----:B------:R-:W-:Y:S02]  /*10e0*/  SHF.R.U32.HI R5, RZ, 0x1e, R5 ;  /* 0x0000001eff057819 */ /* 0x000fe40000011605 */
[----:B------:R-:W-:Y:S02]  /*10f0*/  SHF.R.S32.HI R3, RZ, 0x1f, R4 ;  /* 0x0000001fff037819 */ /* 0x000fe40000011404 */
[----:B0-----:R-:W-:-:S02]  /*1100*/  LEA.HI R0, R4, R5, RZ, 0x1 ;  /* 0x0000000504007211 */ /* 0x001fc400078f08ff */
[C---:B------:R-:W-:Y:S02]  /*1110*/  LOP3.LUT R2, R3.reuse, R2, RZ, 0x3c, !PT ;  /* 0x0000000203027212 */ /* 0x040fe400078e3cff */
[----:B------:R-:W-:Y:S02]  /*1120*/  LOP3.LUT R3, R3, R4, RZ, 0x3c, !PT ;  /* 0x0000000403037212 */ /* 0x000fe400078e3cff */
[----:B------:R-:W-:Y:S02]  /*1130*/  LOP3.LUT R8, R4, R43, RZ, 0x3c, !PT ;  /* 0x0000002b04087212 */ /* 0x000fe400078e3cff */
[----:B------:R-:W-:Y:S02]  /*1140*/  IADD3 R4, -R0, RZ, RZ ;  /* 0x000000ff00047210 */ /* 0x000fe40007ffe1ff */
[----:B------:R-:W0:Y:S01]  /*1150*/  I2F.F64.S64 R2, R2 ;  /* 0x0000000200027312 */ /* 0x000e220000301c00 */
[----:B------:R-:W-:Y:S02]  /*1160*/  ISETP.GE.AND P1, PT, R8, RZ, PT ;  /* 0x000000ff0800720c */ /* 0x000fe40003f26270 */
[----:B------:R-:W-:Y:S01]  /*1170*/  @!P0 IMAD.MOV.U32 R0, RZ, RZ, R4 ;  /* 0x000000ffff008224 */ /* 0x000fe200078e0004 */
[----:B0-----:R-:W-:-:S10]  /*1180*/  DMUL R6, R2, UR6 ;  /* 0x0000000602067c28 */ /* 0x001fd40008000000 */
[----:B------:R-:W0:Y:S02]  /*1190*/  F2F.F32.F64 R6, R6 ;  /* 0x0000000600067310 */ /* 0x000e240000301000 */
[----:B0-----:R-:W-:-:S07]  /*11a0*/  FSEL R2, -R6, R6, !P1 ;  /* 0x0000000606027208 */ /* 0x001fce0004800100 */
.L_x_1:
[----:B------:R-:W-:Y:S05]  /*11b0*/  BSYNC B0 ;  /* 0x0000000000007941 */ /* 0x000fea0003800000 */
.L_x_0:
[----:B------:R-:W-:Y:S01]  /*11c0*/  LOP3.LUT R3, R0, 0x1, RZ, 0xc0, !PT ;  /* 0x0000000100037812 */ /* 0x000fe200078ec0ff */
[----:B-----5:R-:W-:Y:S01]  /*11d0*/  FMUL R5, R42, 0.63661974668502807617 ;  /* 0x3f22f9832a057820 */ /* 0x020fe20000400000 */
[----:B------:R-:W-:Y:S01]  /*11e0*/  FMUL.FTZ R9, R2, R2 ;  /* 0x0000000202097220 */ /* 0x000fe20000410000 */
[----:B------:R-:W-:Y:S01]  /*11f0*/  IMAD.MOV.U32 R4, RZ, RZ, 0x3c0885e4 ;  /* 0x3c0885e4ff047424 */ /* 0x000fe200078e00ff */
[----:B------:R-:W-:Y:S01]  /*1200*/  ISETP.NE.U32.AND P0, PT, R3, 0x1, PT ;  /* 0x000000010300780c */ /* 0x000fe20003f05070 */
[----:B------:R-:W-:Y:S01]  /*1210*/  IMAD.MOV.U32 R3, RZ, RZ, -0x46b2bead ;  /* 0xb94d4153ff037424 */ /* 0x000fe200078e00ff */
[----:B------:R-:W-:Y:S01]  /*1220*/  BSSY B0, `(.L_x_3) ;  /* 0x0000051000007945 */ /* 0x000fe20003800000 */
[----:B------:R-:W0:Y:S01]  /*1230*/  F2I.FTZ.NTZ R5, R5 ;  /* 0x0000000500057305 */ /* 0x000e220000213100 */
[----:B------:R-:W-:Y:S01]  /*1240*/  VIADD R7, R0, 0x1 ;  /* 0x0000000100077836 */ /* 0x000fe20000000000 */
[----:B------:R-:W-:Y:S02]  /*1250*/  MOV R0, 0xbe2aaaa8 ;  /* 0xbe2aaaa800007802 */ /* 0x000fe40000000f00 */
[----:B------:R-:W-:-:S02]  /*1260*/  FSEL R11, R2, 1, !P0 ;  /* 0x3f800000020b7808 */ /* 0x000fc40004000000 */
[----:B------:R-:W-:-:S03]  /*1270*/  LOP3.LUT P1, RZ, R7, 0x2, RZ, 0xc0, !PT ;  /* 0x0000000207ff7812 */ /* 0x000fc6000782c0ff */
[C---:B------:R-:W-:Y:S01]  /*1280*/  FFMA.FTZ R2, R9.reuse, R11, RZ ;  /* 0x0000000b09027223 */ /* 0x040fe200000100ff */
[----:B------:R-:W-:Y:S02]  /*1290*/  @P0 IMAD.MOV.U32 R6, RZ, RZ, 0x37cbac00 ;  /* 0x37cbac00ff060424 */ /* 0x000fe400078e00ff */
[----:B------:R-:W-:Y:S02]  /*12a0*/  @P0 IMAD.MOV.U32 R4, RZ, RZ, 0x3d2aaabb ;  /* 0x3d2aaabbff040424 */ /* 0x000fe400078e00ff */
[C---:B------:R-:W-:Y:S01]  /*12b0*/  @P0 FFMA.FTZ R3, R9.reuse, R6, -0.0013887860113754868507 ;  /* 0xbab607ed09030423 */ /* 0x040fe20000010006 */
[----:B------:R-:W-:Y:S01]  /*12c0*/  FADD.FTZ R6, |R42|, -RZ ;  /* 0x800000ff2a067221 */ /* 0x000fe20000010200 */
[----:B0-----:R-:W-:Y:S01]  /*12d0*/  I2FP.F32.S32 R33, R5 ;  /* 0x0000000500217245 */ /* 0x001fe20000201400 */
[----:B------:R-:W-:Y:S02]  /*12e0*/  @P0 IMAD.MOV.U32 R0, RZ, RZ, -0x41000001 ;  /* 0xbeffffffff000424 */ /* 0x000fe400078e00ff */
[----:B------:R-:W-:Y:S01]  /*12f0*/  FFMA.FTZ R3, R9, R3, R4 ;  /* 0x0000000309037223 */ /* 0x000fe20000010004 */
[----:B------:R-:W-:Y:S01]  /*1300*/  IMAD.MOV.U32 R10, RZ, RZ, R5 ;  /* 0x000000ffff0a7224 */ /* 0x000fe200078e0005 */
[C---:B------:R-:W-:Y:S01]  /*1310*/  FSETP.GE.AND P3, PT, R6.reuse, 105615, PT ;  /* 0x47ce47800600780b */ /* 0x040fe20003f66000 */
[----:B------:R-:W-:Y:S01]  /*1320*/  FFMA.FTZ R4, R33, -1.5707962512969970703, R42 ;  /* 0xbfc90fda21047823 */ /* 0x000fe2000001002a */
[----:B------:R-:W-:Y:S01]  /*1330*/  FFMA.FTZ R0, R9, R3, R0 ;  /* 0x0000000309007223 */ /* 0x000fe20000010000 */
[----:B------:R-:W-:-:S02]  /*1340*/  FSETP.NEU.AND P2, PT, R6, +INF , PT ;  /* 0x7f8000000600780b */ /* 0x000fc40003f4d000 */
[C---:B------:R-:W-:Y:S01]  /*1350*/  FFMA.FTZ R4, R33.reuse, -7.5497894158615963534e-08, R4 ;  /* 0xb3a2216821047823 */ /* 0x040fe20000010004 */
[----:B------:R-:W-:Y:S01]  /*1360*/  FFMA.FTZ R11, R2, R0, R11 ;  /* 0x00000000020b7223 */ /* 0x000fe2000001000b */
[----:B------:R-:W-:Y:S02]  /*1370*/  P2R R47, PR, RZ, 0x8 ;  /* 0x00000008ff2f7803 */ /* 0x000fe40000000000 */
[----:B------:R-:W-:Y:S01]  /*1380*/  FFMA.FTZ R33, R33, -5.3903029534742383927e-15, R4 ;  /* 0xa7c234c521217823 */ /* 0x000fe20000010004 */
[----:B------:R-:W-:Y:S01]  /*1390*/  P2R R48, PR, RZ, 0x4 ;  /* 0x00000004ff307803 */ /* 0x000fe20000000000 */
[----:B------:R-:W-:Y:S02]  /*13a0*/  @P1 FFMA.FTZ R11, R11, -1, RZ ;  /* 0xbf8000000b0b1823 */ /* 0x000fe400000100ff */
[----:B------:R-:W-:Y:S01]  /*13b0*/  IMAD.MOV.U32 R0, RZ, RZ, R33 ;  /* 0x000000ffff007224 */ /* 0x000fe200078e0021 */
[----:B------:R-:W-:Y:S06]  /*13c0*/  @!P3 BRA `(.L_x_4) ;  /* 0x0000000000d8b947 */ /* 0x000fec0003800000 */
[----:B------:R-:W-:Y:S01]  /*13d0*/  @!P2 FMUL.FTZ R0, RZ, R42 ;  /* 0x0000002aff00a220 */ /* 0x000fe20000410000 */
[----:B------:R-:W-:Y:S01]  /*13e0*/  @!P2 IMAD.MOV.U32 R5, RZ, RZ, RZ ;  /* 0x000000ffff05a224 */ /* 0x000fe200078e00ff */
[----:B------:R-:W-:Y:S06]  /*13f0*/  @!P2 BRA `(.L_x_4) ;  /* 0x0000000000cca947 */ /* 0x000fec0003800000 */
[----:B------:R-:W-:Y:S01]  /*1400*/  SHF.R.U32.HI R17, RZ, 0x17, R42 ;  /* 0x00000017ff117819 */ /* 0x000fe2000001162a */
[----:B------:R-:W-:Y:S01]  /*1410*/  IMAD.SHL.U32 R3, R42, 0x100, RZ ;  /* 0x000001002a037824 */ /* 0x000fe200078e00ff */
[----:B------:R-:W-:Y:S01]  /*1420*/  HFMA2.MMA R5, -RZ, RZ, 0, 0 ;  /* 0x00000000ff057435 */ /* 0x000fe200000001ff */
[----:B------:R-:W-:Y:S01]  /*1430*/  IMAD.MOV.U32 R0, RZ, RZ, RZ ;  /* 0x000000ffff007224 */ /* 0x000fe200078e00ff */
[----:B------:R-:W-:Y:S01]  /*1440*/  LOP3.LUT R2, R17, 0xe0, RZ, 0xc0, !PT ;  /* 0x000000e011027812 */ /* 0x000fe200078ec0ff */
[----:B------:R-:W-:Y:S01]  /*1450*/  IMAD.MOV.U32 R16, RZ, RZ, RZ ;  /* 0x000000ffff107224 */ /* 0x000fe200078e00ff */
[----:B------:R-:W-:Y:S01]  /*1460*/  LOP3.LUT R3, R3, 0x80000000, RZ, 0xfc, !PT ;  /* 0x8000000003037812 */ /* 0x000fe200078efcff */
[----:B------:R-:W-:Y:S02]  /*1470*/  ULDC.64 UR6, c[0x4][0x8] ;  /* 0x0100020000067ab9 */ /* 0x000fe40000000a00 */
[----:B------:R-:W-:Y:S02]  /*1480*/  VIADD R4, R2, 0xffffff80 ;  /* 0xffffff8002047836 */ /* 0x000fe40000000000 */
[----:B------:R-:W-:-:S03]  /*1490*/  IMAD.MOV.U32 R2, RZ, RZ, R1 ;  /* 0x000000ffff027224 */ /* 0x000fc600078e0001 */
[----:B------:R-:W-:-:S07]  /*14a0*/  SHF.R.U32.HI R4, RZ, 0x5, R4 ;  /* 0x00000005ff047819 */ /* 0x000fce0000011604 */
.L_x_5:
        /* <DEDUP_REMOVED lines=9> */
[----:B--2---:R-:W-:-:S05]  /*1540*/  IMAD.WIDE.U32 R6, R3, R9, R6 ;  /* 0x0000000903067225 */ /* 0x004fca00078e0006 */
[----:B------:R0:W-:Y:S01]  /*1550*/  STL [R2], R6 ;  /* 0x0000000602007387 */ /* 0x0001e20000100800 */
[----:B------:R-:W-:Y:S01]  /*1560*/  MOV R0, R7 ;  /* 0x0000000700007202 */ /* 0x000fe20000000f00 */
        /* <DEDUP_REMOVED lines=15> */
[----:B0-----:R-:W-:Y:S02]  /*1660*/  SHF.R.U32.HI R0, RZ, 0x1e, R5 ;  /* 0x0000001eff007819 */ /* 0x001fe40000011605 */
[----:B------:R-:W-:Y:S02]  /*1670*/  SHF.R.S32.HI R4, RZ, 0x1f, R3 ;  /* 0x0000001fff047819 */ /* 0x000fe40000011403 */
[----:B------:R-:W-:-:S02]  /*1680*/  LEA.HI R5, R3, R0, RZ, 0x1 ;  /* 0x0000000003057211 */ /* 0x000fc400078f08ff */
[C---:B------:R-:W-:Y:S02]  /*1690*/  LOP3.LUT R6, R4.reuse, R2, RZ, 0x3c, !PT ;  /* 0x0000000204067212 */ /* 0x040fe400078e3cff */
[----:B------:R-:W-:Y:S01]  /*16a0*/  LOP3.LUT R7, R4, R3, RZ, 0x3c, !PT ;  /* 0x0000000304077212 */ /* 0x000fe200078e3cff */
[----:B------:R-:W-:Y:S01]  /*16b0*/  IMAD.MOV R0, RZ, RZ, -R5 ;  /* 0x000000ffff007224 */ /* 0x000fe200078e0a05 */
[----:B------:R-:W-:-:S03]  /*16c0*/  LOP3.LUT R2, R3, R42, RZ, 0x3c, !PT ;  /* 0x0000002a03027212 */ /* 0x000fc600078e3cff */
[----:B------:R-:W-:Y:S01]  /*16d0*/  @!P0 IMAD.MOV.U32 R5, RZ, RZ, R0 ;  /* 0x000000ffff058224 */ /* 0x000fe200078e0000 */
[----:B------:R-:W0:Y:S01]  /*16e0*/  I2F.F64.S64 R6, R6 ;  /* 0x0000000600067312 */ /* 0x000e220000301c00 */
[----:B------:R-:W-:Y:S01]  /*16f0*/  ISETP.GE.AND P1, PT, R2, RZ, PT ;  /* 0x000000ff0200720c */ /* 0x000fe20003f26270 */
[----:B0-----:R-:W-:-:S10]  /*1700*/  DMUL R8, R6, UR6 ;  /* 0x0000000606087c28 */ /* 0x001fd40008000000 */
[----:B------:R-:W0:Y:S02]  /*1710*/  F2F.F32.F64 R8, R8 ;  /* 0x0000000800087310 */ /* 0x000e240000301000 */
[----:B0-----:R-:W-:-:S07]  /*1720*/  FSEL R0, -R8, R8, !P1 ;  /* 0x0000000808007208 */ /* 0x001fce0004800100 */
.L_x_4:
[----:B------:R-:W-:Y:S05]  /*1730*/  BSYNC B0 ;  /* 0x0000000000007941 */ /* 0x000fea0003800000 */
.L_x_3:
[----:B------:R-:W-:Y:S01]  /*1740*/  LOP3.LUT R2, R5, 0x1, RZ, 0xc0, !PT ;  /* 0x0000000105027812 */ /* 0x000fe200078ec0ff */
[----:B------:R-:W-:Y:S01]  /*1750*/  FMUL R6, R41, 0.63661974668502807617 ;  /* 0x3f22f98329067820 */ /* 0x000fe20000400000 */
[----:B------:R-:W-:Y:S01]  /*1760*/  FMUL.FTZ R8, R0, R0 ;  /* 0x0000000000087220 */ /* 0x000fe20000410000 */
[----:B------:R-:W-:Y:S01]  /*1770*/  IMAD.MOV.U32 R3, RZ, RZ, 0x3c0885e4 ;  /* 0x3c0885e4ff037424 */ /* 0x000fe200078e00ff */
[----:B------:R-:W-:Y:S01]  /*1780*/  ISETP.NE.U32.AND P1, PT, R2, 0x1, PT ;  /* 0x000000010200780c */ /* 0x000fe20003f25070 */
[----:B------:R-:W0:Y:S01]  /*1790*/  F2I.FTZ.NTZ R16, R6 ;  /* 0x0000000600107305 */ /* 0x000e220000213100 */
[----:B------:R-:W-:Y:S01]  /*17a0*/  IMAD.MOV.U32 R2, RZ, RZ, -0x46b2bead ;  /* 0xb94d4153ff027424 */ /* 0x000fe200078e00ff */
[----:B------:R-:W-:Y:S01]  /*17b0*/  BSSY B0, `(.L_x_6) ;  /* 0x0000050000007945 */ /* 0x000fe20003800000 */
[----:B------:R-:W-:Y:S01]  /*17c0*/  VIADD R5, R5, 0x1 ;  /* 0x0000000105057836 */ /* 0x000fe20000000000 */
[----:B------:R-:W-:Y:S01]  /*17d0*/  FSEL R9, R0, 1, !P1 ;  /* 0x3f80000000097808 */ /* 0x000fe20004800000 */
[----:B------:R-:W-:-:S03]  /*17e0*/  IMAD.MOV.U32 R4, RZ, RZ, -0x41d55558 ;  /* 0xbe2aaaa8ff047424 */ /* 0x000fc600078e00ff */
[----:B------:R-:W-:-:S04]  /*17f0*/  LOP3.LUT P0, RZ, R5, 0x2, RZ, 0xc0, !PT ;  /* 0x0000000205ff7812 */ /* 0x000fc8000780c0ff */
[----:B------:R-:W-:Y:S01]  /*1800*/  @P1 MOV R7, 0x37cbac00 ;  /* 0x37cbac0000071802 */ /* 0x000fe20000000f00 */
[----:B------:R-:W-:Y:S01]  /*1810*/  @P1 IMAD.MOV.U32 R3, RZ, RZ, 0x3d2aaabb ;  /* 0x3d2aaabbff031424 */ /* 0x000fe200078e00ff */
[----:B0-----:R-:W-:Y:S01]  /*1820*/  I2FP.F32.S32 R32, R16 ;  /* 0x0000001000207245 */ /* 0x001fe20000201400 */
[----:B------:R-:W-:Y:S02]  /*1830*/  @P1 IMAD.MOV.U32 R4, RZ, RZ, -0x41000001 ;  /* 0xbeffffffff041424 */ /* 0x000fe400078e00ff */
[----:B------:R-:W-:Y:S02]  /*1840*/  @P1 FFMA.FTZ R2, R8, R7, -0.0013887860113754868507 ;  /* 0xbab607ed08021423 */ /* 0x000fe40000010007 */
[----:B------:R-:W-:Y:S02]  /*1850*/  FFMA.FTZ R5, R32, -1.5707962512969970703, R41 ;  /* 0xbfc90fda20057823 */ /* 0x000fe40000010029 */
[----:B------:R-:W-:Y:S01]  /*1860*/  FFMA.FTZ R3, R8, R2, R3 ;  /* 0x0000000208037223 */ /* 0x000fe20000010003 */
[----:B------:R-:W-:Y:S01]  /*1870*/  FADD.FTZ R2, |R41|, -RZ ;  /* 0x800000ff29027221 */ /* 0x000fe20000010200 */
[----:B------:R-:W-:-:S02]  /*1880*/  FFMA.FTZ R5, R32, -7.5497894158615963534e-08, R5 ;  /* 0xb3a2216820057823 */ /* 0x000fc40000010005 */
[C---:B------:R-:W-:Y:S01]  /*1890*/  FFMA.FTZ R4, R8.reuse, R3, R4 ;  /* 0x0000000308047223 */ /* 0x040fe20000010004 */
[----:B------:R-:W-:Y:S01]  /*18a0*/  FFMA.FTZ R8, R8, R9, RZ ;  /* 0x0000000908087223 */ /* 0x000fe200000100ff */
[----:B------:R-:W-:Y:S01]  /*18b0*/  FSETP.GE.AND P3, PT, R2, 105615, PT ;  /* 0x47ce47800200780b */ /* 0x000fe20003f66000 */
[----:B------:R-:W-:Y:S01]  /*18c0*/  FFMA.FTZ R32, R32, -5.3903029534742383927e-15, R5 ;  /* 0xa7c234c520207823 */ /* 0x000fe20000010005 */
[----:B------:R-:W-:Y:S01]  /*18d0*/  FSETP.NEU.AND P2, PT, R2, +INF , PT ;  /* 0x7f8000000200780b */ /* 0x000fe20003f4d000 */
[----:B------:R-:W-:Y:S01]  /*18e0*/  FFMA.FTZ R9, R8, R4, R9 ;  /* 0x0000000408097223 */ /* 0x000fe20000010009 */
[----:B------:R-:W-:Y:S01]  /*18f0*/  P2R R49, PR, RZ, 0x8 ;  /* 0x00000008ff317803 */ /* 0x000fe20000000000 */
[----:B------:R-:W-:Y:S01]  /*1900*/  IMAD.MOV.U32 R8, RZ, RZ, R16 ;  /* 0x000000ffff087224 */ /* 0x000fe200078e0010 */
[----:B------:R-:W-:Y:S01]  /*1910*/  P2R R50, PR, RZ, 0x4 ;  /* 0x00000004ff327803 */ /* 0x000fe20000000000 */
[----:B------:R-:W-:Y:S02]  /*1920*/  IMAD.MOV.U32 R17, RZ, RZ, R32 ;  /* 0x000000ffff117224 */ /* 0x000fe400078e0020 */
[----:B------:R-:W-:-:S04]  /*1930*/  @P0 FFMA.FTZ R9, R9, -1, RZ ;  /* 0xbf80000009090823 */ /* 0x000fc800000100ff */
[----:B------:R-:W-:Y:S05]  /*1940*/  @!P3 BRA `(.L_x_7) ;  /* 0x0000000000d8b947 */ /* 0x000fea0003800000 */
[----:B------:R-:W-:Y:S01]  /*1950*/  @!P2 FMUL.FTZ R17, RZ, R41 ;  /* 0x00000029ff11a220 */ /* 0x000fe20000410000 */
[----:B------:R-:W-:Y:S01]  /*1960*/  @!P2 MOV R16, RZ ;  /* 0x000000ff0010a202 */ /* 0x000fe20000000f00 */
        /* <DEDUP_REMOVED lines=9> */
[----:B------:R-:W-:Y:S02]  /*1a00*/  VIADD R6, R2, 0xffffff80 ;  /* 0xffffff8002067836 */ /* 0x000fe40000000000 */
[----:B------:R-:W-:-:S03]  /*1a10*/  IMAD.MOV.U32 R2, RZ, RZ, R1 ;  /* 0x000000ffff027224 */ /* 0x000fc600078e0001 */
[----:B------:R-:W-:-:S07]  /*1a20*/  SHF.R.U32.HI R6, RZ, 0x5, R6 ;  /* 0x00000005ff067819 */ /* 0x000fce0000011606 */
.L_x_8:
[----:B------:R-:W-:-:S04]  /*1a30*/  IADD3 R4, P0, R7, UR6, RZ ;  /* 0x0000000607047c10 */ /* 0x000fc8000ff1e0ff */
[----:B------:R-:W-:-:S05]  /*1a40*/  IADD3.X R5, R18, UR7, RZ, P0, !PT ;  /* 0x0000000712057c10 */ /* 0x000fca00087fe4ff */
[----:B------:R0:W2:Y:S01]  /*1a50*/  LDG.E.CONSTANT R17, desc[UR4][R4.64] ;  /* 0x0000000404117981 */ /* 0x0000a2000c1e9900 */
[----:B------:R-:W-:-:S05]  /*1a60*/  IADD3 R7, P0, R7, 0x4, RZ ;  /* 0x0000000407077810 */ /* 0x000fca0007f1e0ff */
[----:B------:R-:W-:Y:S01]  /*1a70*/  IMAD.X R18, RZ, RZ, R18, P0 ;  /* 0x000000ffff127224 */ /* 0x000fe200000e0612 */
[----:B------:R-:W-:Y:S02]  /*1a80*/  ISETP.NE.U32.AND P0, PT, R7, 0x18, PT ;  /* 0x000000180700780c */ /* 0x000fe40003f05070 */
[----:B0-----:R-:W-:Y:S01]  /*1a90*/  MOV R4, R0 ;  /* 0x0000000000047202 */ /* 0x001fe20000000f00 */
[----:B------:R-:W-:Y:S01]  /*1aa0*/  IMAD.MOV.U32 R5, RZ, RZ, RZ ;  /* 0x000000ffff057224 */ /* 0x000fe200078e00ff */
[----:B------:R-:W-:-:S03]  /*1ab0*/  ISETP.NE.AND.EX P0, PT, R18, RZ, PT, P0 ;  /* 0x000000ff1200720c */ /* 0x000fc60003f05300 */
[----:B--2---:R-:W-:-:S04]  /*1ac0*/  IMAD.WIDE.U32 R16, R3, R17, R4 ;  /* 0x0000001103107225 */ /* 0x004fc800078e0004 */
[----:B------:R-:W-:Y:S01]  /*1ad0*/  IMAD.MOV.U32 R0, RZ, RZ, R17 ;  /* 0x000000ffff007224 */ /* 0x000fe200078e0011 */
[----:B------:R0:W-:Y:S02]  /*1ae0*/  STL [R2], R16 ;  /* 0x0000001002007387 */ /* 0x0001e40000100800 */
[----:B0-----:R-:W-:-:S03]  /*1af0*/  VIADD R2, R2, 0x4 ;  /* 0x0000000402027836 */ /* 0x001fc60000000000 */
        /* <DEDUP_REMOVED lines=10> */
[----:B---3--:R-:W-:-:S04]  /*1ba0*/  @P0 SHF.L.W.U32.HI R2, R3, R19, R2 ;  /* 0x0000001303020219 */ /* 0x008fc80000010e02 */
[C-C-:B------:R-:W-:Y:S01]  /*1bb0*/  SHF.L.W.U32.HI R4, R2.reuse, 0x2, R5.reuse ;  /* 0x0000000202047819 */ /* 0x140fe20000010e05 */
[----:B------:R-:W-:Y:S01]  /*1bc0*/  IMAD.SHL.U32 R2, R2, 0x4, RZ ;  /* 0x0000000402027824 */ /* 0x000fe200078e00ff */
[----:B------:R-:W-:Y:S02]  /*1bd0*/  SHF.R.U32.HI R5, RZ, 0x1e, R5 ;  /* 0x0000001eff057819 */ /* 0x000fe40000011605 */
[----:B------:R-:W-:Y:S02]  /*1be0*/  SHF.R.S32.HI R3, RZ, 0x1f, R4 ;  /* 0x0000001fff037819 */ /* 0x000fe40000011404 */
[----:B0-----:R-:W-:Y:S02]  /*1bf0*/  LOP3.LUT R0, R4, R41, RZ, 0x3c, !PT ;  /* 0x0000002904007212 */ /* 0x001fe400078e3cff */
[C---:B------:R-:W-:Y:S02]  /*1c00*/  LOP3.LUT R2, R3.reuse, R2, RZ, 0x3c, !PT ;  /* 0x0000000203027212 */ /* 0x040fe400078e3cff */
[----:B------:R-:W-:-:S02]  /*1c10*/  LOP3.LUT R3, R3, R4, RZ, 0x3c, !PT ;  /* 0x0000000403037212 */ /* 0x000fc400078e3cff */
[----:B------:R-:W-:Y:S02]  /*1c20*/  ISETP.GE.AND P0, PT, R0, RZ, PT ;  /* 0x000000ff0000720c */ /* 0x000fe40003f06270 */
[----:B------:R-:W-:Y:S02]  /*1c30*/  LEA.HI R16, R4, R5, RZ, 0x1 ;  /* 0x0000000504107211 */ /* 0x000fe400078f08ff */
[----:B------:R-:W0:Y:S03]  /*1c40*/  I2F.F64.S64 R2, R2 ;  /* 0x0000000200027312 */ /* 0x000e260000301c00 */
[----:B------:R-:W-:Y:S01]  /*1c50*/  IMAD.MOV R0, RZ, RZ, -R16 ;  /* 0x000000ffff007224 */ /* 0x000fe200078e0a10 */
[----:B0-----:R-:W-:-:S10]  /*1c60*/  DMUL R6, R2, UR6 ;  /* 0x0000000602067c28 */ /* 0x001fd40008000000 */
[----:B------:R-:W0:Y:S02]  /*1c70*/  F2F.F32.F64 R6, R6 ;  /* 0x0000000600067310 */ /* 0x000e240000301000 */
[----:B0-----:R-:W-:Y:S02]  /*1c80*/  FSEL R17, -R6, R6, !P0 ;  /* 0x0000000606117208 */ /* 0x001fe40004000100 */
[----:B------:R-:W-:-:S13]  /*1c90*/  ISETP.GE.AND P0, PT, R41, RZ, PT ;  /* 0x000000ff2900720c */ /* 0x000fda0003f06270 */
[----:B------:R-:W-:-:S07]  /*1ca0*/  @!P0 MOV R16, R0 ;  /* 0x0000000000108202 */ /* 0x000fce0000000f00 */
.L_x_7:
[----:B------:R-:W-:Y:S05]  /*1cb0*/  BSYNC B0 ;  /* 0x0000000000007941 */ /* 0x000fea0003800000 */
.L_x_6:
[----:B------:R-:W-:Y:S01]  /*1cc0*/  LOP3.LUT R0, R16, 0x1, RZ, 0xc0, !PT ;  /* 0x0000000110007812 */ /* 0x000fe200078ec0ff */
[C---:B------:R-:W-:Y:S01]  /*1cd0*/  FMUL.FTZ R5, R17.reuse, R17 ;  /* 0x0000001111057220 */ /* 0x040fe20000410000 */
[----:B------:R-:W-:Y:S01]  /*1ce0*/  IMAD.MOV.U32 R2, RZ, RZ, -0x46b2bead ;  /* 0xb94d4153ff027424 */ /* 0x000fe200078e00ff */
[----:B------:R-:W-:Y:S01]  /*1cf0*/  BSSY B0, `(.L_x_9) ;  /* 0x0000053000007945 */ /* 0x000fe20003800000 */
[----:B------:R-:W-:Y:S01]  /*1d00*/  ISETP.NE.U32.AND P0, PT, R0, 0x1, PT ;  /* 0x000000010000780c */ /* 0x000fe20003f05070 */
[----:B------:R-:W-:Y:S01]  /*1d10*/  FMUL R0, R40, 0.63661974668502807617 ;  /* 0x3f22f98328007820 */ /* 0x000fe20000400000 */
[----:B------:R-:W-:Y:S02]  /*1d20*/  IMAD.MOV.U32 R3, RZ, RZ, 0x3c0885e4 ;  /* 0x3c0885e4ff037424 */ /* 0x000fe400078e00ff */
[----:B------:R-:W-:-:S03]  /*1d30*/  FSEL R7, R17, 1, !P0 ;  /* 0x3f80000011077808 */ /* 0x000fc60004000000 */
[----:B------:R-:W0:Y:S02]  /*1d40*/  F2I.FTZ.NTZ R0, R0 ;  /* 0x0000000000007305 */ /* 0x000e240000213100 */
[----:B------:R-:W-:-:S04]  /*1d50*/  FFMA.FTZ R6, R5, R7, RZ ;  /* 0x0000000705067223 */ /* 0x000fc800000100ff */
[----:B------:R-:W-:Y:S02]  /*1d60*/  @P0 IMAD.MOV.U32 R4, RZ, RZ, 0x37cbac00 ;  /* 0x37cbac00ff040424 */ /* 0x000fe400078e00ff */
[----:B------:R-:W-:Y:S02]  /*1d70*/  @P0 IMAD.MOV.U32 R3, RZ, RZ, 0x3d2aaabb ;  /* 0x3d2aaabbff030424 */ /* 0x000fe400078e00ff */
[C---:B------:R-:W-:Y:S01]  /*1d80*/  @P0 FFMA.FTZ R2, R5.reuse, R4, -0.0013887860113754868507 ;  /* 0xbab607ed05020423 */ /* 0x040fe20000010004 */
[----:B------:R-:W-:Y:S01]  /*1d90*/  IMAD.MOV.U32 R4, RZ, RZ, -0x41d55558 ;  /* 0xbe2aaaa8ff047424 */ /* 0x000fe200078e00ff */
[----:B------:R-:W-:Y:S02]  /*1da0*/  @P0 MOV R4, 0xbeffffff ;  /* 0xbeffffff00040802 */ /* 0x000fe40000000f00 */
[----:B------:R-:W-:Y:S01]  /*1db0*/  FFMA.FTZ R3, R5, R2, R3 ;  /* 0x0000000205037223 */ /* 0x000fe20000010003 */
[----:B------:R-:W-:Y:S01]  /*1dc0*/  VIADD R2, R16, 0x1 ;  /* 0x0000000110027836 */ /* 0x000fe20000000000 */
[----:B0-----:R-:W-:-:S02]  /*1dd0*/  I2FP.F32.S32 R31, R0 ;  /* 0x00000000001f7245 */ /* 0x001fc40000201400 */
[----:B------:R-:W-:Y:S01]  /*1de0*/  FFMA.FTZ R4, R5, R3, R4 ;  /* 0x0000000305047223 */ /* 0x000fe20000010004 */
[----:B------:R-:W-:Y:S01]  /*1df0*/  FADD.FTZ R3, |R40|, -RZ ;  /* 0x800000ff28037221 */ /* 0x000fe20000010200 */
[----:B------:R-:W-:Y:S01]  /*1e00*/  LOP3.LUT P0, RZ, R2, 0x2, RZ, 0xc0, !PT ;  /* 0x0000000202ff7812 */ /* 0x000fe2000780c0ff */
[----:B------:R-:W-:Y:S01]  /*1e10*/  FFMA.FTZ R2, R31, -1.5707962512969970703, R40 ;  /* 0xbfc90fda1f027823 */ /* 0x000fe20000010028 */
[----:B------:R-:W-:Y:S01]  /*1e20*/  FFMA.FTZ R7, R6, R4, R7 ;  /* 0x0000000406077223 */ /* 0x000fe20000010007 */
[----:B------:R-:W-:Y:S01]  /*1e30*/  IMAD.MOV.U32 R6, RZ, RZ, R0 ;  /* 0x000000ffff067224 */ /* 0x000fe200078e0000 */
[----:B------:R-:W-:Y:S01]  /*1e40*/  FSETP.GE.AND P1, PT, R3, 105615, PT ;  /* 0x47ce47800300780b */ /* 0x000fe20003f26000 */
[----:B------:R-:W-:-:S03]  /*1e50*/  FFMA.FTZ R2, R31, -7.5497894158615963534e-08, R2 ;  /* 0xb3a221681f027823 */ /* 0x000fc60000010002 */
[----:B------:R-:W-:Y:S01]  /*1e60*/  P2R R51, PR, RZ, 0x2 ;  /* 0x00000002ff337803 */ /* 0x000fe20000000000 */
[----:B------:R-:W-:-:S04]  /*1e70*/  FFMA.FTZ R31, R31, -5.3903029534742383927e-15, R2 ;  /* 0xa7c234c51f1f7823 */ /* 0x000fc80000010002 */
[----:B------:R-:W-:Y:S01]  /*1e80*/  @P0 FFMA.FTZ R7, R7, -1, RZ ;  /* 0xbf80000007070823 */ /* 0x000fe200000100ff */
[----:B------:R-:W-:Y:S01]  /*1e90*/  IMAD.MOV.U32 R16, RZ, RZ, R31 ;  /* 0x000000ffff107224 */ /* 0x000fe200078e001f */
[----:B------:R-:W-:Y:S02]  /*1ea0*/  FSETP.NEU.AND P0, PT, R3, +INF , PT ;  /* 0x7f8000000300780b */ /* 0x000fe40003f0d000 */
[----:B------:R-:W-:Y:S11]  /*1eb0*/  @!P1 BRA `(.L_x_10) ;  /* 0x0000000000d89947 */ /* 0x000ff60003800000 */
[----:B------:R-:W-:Y:S01]  /*1ec0*/  @!P0 FMUL.FTZ R16, RZ, R40 ;  /* 0x00000028ff108220 */ /* 0x000fe20000410000 */
[----:B------:R-:W-:Y:S01]  /*1ed0*/  @!P0 IMAD.MOV.U32 R0, RZ, RZ, RZ ;  /* 0x000000ffff008224 */ /* 0x000fe200078e00ff */
[----:B------:R-:W-:Y:S06]  /*1ee0*/  @!P0 BRA `(.L_x_10) ;  /* 0x0000000000cc8947 */ /* 0x000fec0003800000 */
[----:B------:R-:W-:Y:S01]  /*1ef0*/  SHF.R.U32.HI R19, RZ, 0x17, R40 ;  /* 0x00000017ff137819 */ /* 0x000fe20000011628 */
[----:B------:R-:W-:Y:S01]  /*1f00*/  IMAD.SHL.U32 R2, R40, 0x100, RZ ;  /* 0x0000010028027824 */ /* 0x000fe200078e00ff */
[----:B------:R-:W-:Y:S01]  /*1f10*/  CS2R R22, SRZ ;  /* 0x0000000000167805 */ /* 0x000fe2000001ff00 */
[----:B------:R-:W-:Y:S01]  /*1f20*/  IMAD.MOV.U32 R16, RZ, RZ, RZ ;  /* 0x000000ffff107224 */ /* 0x000fe200078e00ff */
[----:B------:R-:W-:Y:S01]  /*1f30*/  LOP3.LUT R0, R19, 0xe0, RZ, 0xc0, !PT ;  /* 0x000000e013007812 */ /* 0x000fe200078ec0ff */
[----:B------:R-:W-:Y:S01]  /*1f40*/  ULDC.64 UR6, c[0x4][0x8] ;  /* 0x0100020000067ab9 */ /* 0x000fe20000000a00 */
[----:B------:R-:W-:Y:S02]  /*1f50*/  MOV R17, R1 ;  /* 0x0000000100117202 */ /* 0x000fe40000000f00 */
[----:B------:R-:W-:Y:S01]  /*1f60*/  LOP3.LUT R18, R2, 0x80000000, RZ, 0xfc, !PT ;  /* 0x8000000002127812 */ /* 0x000fe200078efcff */
[----:B------:R-:W-:-:S05]  /*1f70*/  VIADD R0, R0, 0xffffff80 ;  /* 0xffffff8000007836 */ /* 0x000fca0000000000 */
[----:B------:R-:W-:-:S07]  /*1f80*/  SHF.R.U32.HI R0, RZ, 0x5, R0 ;  /* 0x00000005ff007819 */ /* 0x000fce0000011600 */
.L_x_11:
[----:B------:R-:W-:-:S04]  /*1f90*/  IADD3 R2, P1, R22, UR6, RZ ;  /* 0x0000000616027c10 */ /* 0x000fc8000ff3e0ff */
[----:B------:R-:W-:Y:S02]  /*1fa0*/  IADD3.X R3, R23, UR7, RZ, P1, !PT ;  /* 0x0000000717037c10 */ /* 0x000fe40008ffe4ff */
[----:B------:R-:W-:-:S04]  /*1fb0*/  IADD3 R22, P1, R22, 0x4, RZ ;  /* 0x0000000416167810 */ /* 0x000fc80007f3e0ff */
[----:B------:R-:W2:Y:S01]  /*1fc0*/  LDG.E.CONSTANT R3, desc[UR4][R2.64] ;  /* 0x0000000402037981 */ /* 0x000ea2000c1e9900 */
[----:B------:R-:W-:Y:S01]  /*1fd0*/  IMAD.X R23, RZ, RZ, R23, P1 ;  /* 0x000000ffff177224 */ /* 0x000fe200008e0617 */
[----:B------:R-:W-:-:S04]  /*1fe0*/  ISETP.NE.U32.AND P1, PT, R22, 0x18, PT ;  /* 0x000000181600780c */ /* 0x000fc80003f25070 */
[----:B------:R-:W-:Y:S01]  /*1ff0*/  ISETP.NE.AND.EX P1, PT, R23, RZ, PT, P1 ;  /* 0x000000ff1700720c */ /* 0x000fe20003f25310 */
[----:B------:R-:W-:Y:S02]  /*2000*/  IMAD.MOV.U32 R4, RZ, RZ, R16 ;  /* 0x000000ffff047224 */ /* 0x000fe400078e0010 */
[----:B------:R-:W-:Y:S02]  /*2010*/  IMAD.MOV.U32 R5, RZ, RZ, RZ ;  /* 0x000000ffff057224 */ /* 0x000fe400078e00ff */
[----:B--2---:R-:W-:-:S04]  /*2020*/  IMAD.WIDE.U32 R4, R18, R3, R4 ;  /* 0x0000000312047225 */ /* 0x004fc800078e0004 */
[----:B------:R-:W-:Y:S01]  /*2030*/  IMAD.MOV.U32 R16, RZ, RZ, R5 ;  /* 0x000000ffff107224 */ /* 0x000fe200078e0005 */
[----:B------:R0:W-:Y:S02]  /*2040*/  STL [R17], R4 ;  /* 0x0000000411007387 */ /* 0x0001e40000100800 */
[----:B0-----:R-:W-:Y:S01]  /*2050*/  VIADD R17, R17, 0x4 ;  /* 0x0000000411117836 */ /* 0x001fe20000000000 */
[----:B------:R-:W-:Y:S06]  /*2060*/  @P1 BRA `(.L_x_11) ;  /* 0xfffffffc00c81947 */ /* 0x000fec000383ffff */
[----:B------:R-:W-:Y:S01]  /*2070*/  LOP3.LUT P1, RZ, R40, 0xf800000, RZ, 0xc0, !PT ;  /* 0x0f80000028ff7812 */ /* 0x000fe2000782c0ff */
[----:B------:R-:W-:Y:S01]  /*2080*/  IMAD R5, R0, -0x4, R1 ;  /* 0xfffffffc00057824 */ /* 0x000fe200078e0201 */
[----:B------:R0:W-:Y:S04]  /*2090*/  STL [R1+0x18], R16 ;  /* 0x0000181001007387 */ /* 0x0001e80000100800 */
[----:B------:R-:W2:Y:S04]  /*20a0*/  LDL R4, [R5+0x14] ;  /* 0x0000140005047983 */ /* 0x000ea80000100800 */
[----:B------:R-:W3:Y:S04]  /*20b0*/  LDL R3, [R5+0x18] ;  /* 0x0000180005037983 */ /* 0x000ee80000100800 */
[----:B------:R-:W4:Y:S01]  /*20c0*/  @P1 LDL R0, [R5+0x10] ;  /* 0x0000100005001983 */ /* 0x000f220000100800 */
[----:B------:R-:W-:Y:S01]  /*20d0*/  UMOV UR6, 0x54442d19 ;  /* 0x54442d1900067882 */ /* 0x000fe20000000000 */
[----:B------:R-:W-:Y:S01]  /*20e0*/  UMOV UR7, 0x3bf921fb ;  /* 0x3bf921fb00077882 */ /* 0x000fe20000000000 */
[----:B--2---:R-:W-:Y:S01]  /*20f0*/  IMAD.MOV.U32 R2, RZ, RZ, R4 ;  /* 0x000000ffff027224 */ /* 0x004fe200078e0004 */
[----:B---3--:R-:W-:-:S02]  /*2100*/  SHF.L.W.U32.HI R3, R4, R19, R3 ;  /* 0x0000001304037219 */ /* 0x008fc40000010e03 */
[----:B----4-:R-:W-:Y:S02]  /*2110*/  @P1 SHF.L.W.U32.HI R2, R0, R19, R4 ;  /* 0x0000001300021219 */ /* 0x010fe40000010e04 */
[--C-:B------:R-:W-:Y:S02]  /*2120*/  SHF.R.U32.HI R0, RZ, 0x1e, R3.reuse ;  /* 0x0000001eff007819 */ /* 0x100fe40000011603 */
[----:B------:R-:W-:Y:S02]  /*2130*/  SHF.L.W.U32.HI R17, R2, 0x2, R3 ;  /* 0x0000000202117819 */ /* 0x000fe40000010e03 */
[----:B------:R-:W-:Y:S02]  /*2140*/  ISETP.GE.AND P1, PT, R40, RZ, PT ;  /* 0x000000ff2800720c */ /* 0x000fe40003f26270 */
[----:B------:R-:W-:-:S04]  /*2150*/  LEA.HI R0, R17, R0, RZ, 0x1 ;  /* 0x0000000011007211 */ /* 0x000fc800078f08ff */
[----:B------:R-:W-:Y:S01]  /*2160*/  IADD3 R3, -R0, RZ, RZ ;  /* 0x000000ff00037210 */ /* 0x000fe20007ffe1ff */
[----:B------:R-:W-:-:S06]  /*2170*/  IMAD.SHL.U32 R2, R2, 0x4, RZ ;  /* 0x0000000402027824 */ /* 0x000fcc00078e00ff */
[----:B------:R-:W-:Y:S01]  /*2180*/  @!P1 IMAD.MOV.U32 R0, RZ, RZ, R3 ;  /* 0x000000ffff009224 */ /* 0x000fe200078e0003 */
[----:B------:R-:W-:-:S04]  /*2190*/  SHF.R.S32.HI R3, RZ, 0x1f, R17 ;  /* 0x0000001fff037819 */ /* 0x000fc80000011411 */
[C---:B------:R-:W-:Y:S02]  /*21a0*/  LOP3.LUT R2, R3.reuse, R2, RZ, 0x3c, !PT ;  /* 0x0000000203027212 */ /* 0x040fe400078e3cff */
[----:B------:R-:W-:-:S06]  /*21b0*/  LOP3.LUT R3, R3, R17, RZ, 0x3c, !PT ;  /* 0x0000001103037212 */ /* 0x000fcc00078e3cff */
[----:B------:R-:W1:Y:S02]  /*21c0*/  I2F.F64.S64 R2, R2 ;  /* 0x0000000200027312 */ /* 0x000e640000301c00 */
[----:B-1----:R-:W-:Y:S01]  /*21d0*/  DMUL R4, R2, UR6 ;  /* 0x0000000602047c28 */ /* 0x002fe20008000000 */
[----:B------:R-:W-:-:S09]  /*21e0*/  LOP3.LUT R17, R17, R40, RZ, 0x3c, !PT ;  /* 0x0000002811117212 */ /* 0x000fd200078e3cff */
[----:B------:R-:W0:Y:S01]  /*21f0*/  F2F.F32.F64 R4, R4 ;  /* 0x0000000400047310 */ /* 0x000e220000301000 */
[----:B------:R-:W-:-:S04]  /*2200*/  ISETP.GE.AND P1, PT, R17, RZ, PT ;  /* 0x000000ff1100720c */ /* 0x000fc80003f26270 */
[----:B0-----:R-:W-:-:S09]  /*2210*/  FSEL R16, -R4, R4, !P1 ;  /* 0x0000000404107208 */ /* 0x001fd20004800100 */
.L_x_10:
[----:B------:R-:W-:Y:S05]  /*2220*/  BSYNC B0 ;  /* 0x0000000000007941 */ /* 0x000fea0003800000 */
.L_x_9:
[----:B------:R-:W-:Y:S01]  /*2230*/  LOP3.LUT R4, R0, 0x1, RZ, 0xc0, !PT ;  /* 0x0000000100047812 */ /* 0x000fe200078ec0ff */
[----:B------:R-:W-:Y:S01]  /*2240*/  FMUL.FTZ R18, R16, R16 ;  /* 0x0000001010127220 */ /* 0x000fe20000410000 */
[----:B------:R-:W-:Y:S01]  /*2250*/  VIADD R0, R0, 0x1 ;  /* 0x0000000100007836 */ /* 0x000fe20000000000 */
[----:B------:R-:W-:Y:S01]  /*2260*/  BSSY B0, `(.L_x_12) ;  /* 0x0000053000007945 */ /* 0x000fe20003800000 */
[----:B------:R-:W-:Y:S01]  /*2270*/  ISETP.NE.U32.AND P1, PT, R4, 0x1, PT ;  /* 0x000000010400780c */ /* 0x000fe20003f25070 */
[----:B------:R-:W-:Y:S02]  /*2280*/  IMAD.MOV.U32 R2, RZ, RZ, -0x46b2bead ;  /* 0xb94d4153ff027424 */ /* 0x000fe400078e00ff */
[----:B------:R-:W-:Y:S02]  /*2290*/  IMAD.MOV.U32 R3, RZ, RZ, 0x3c0885e4 ;  /* 0x3c0885e4ff037424 */ /* 0x000fe400078e00ff */
[----:B------:R-:W-:-:S08]  /*22a0*/  IMAD.MOV.U32 R4, RZ, RZ, -0x41d55558 ;  /* 0xbe2aaaa8ff047424 */ /* 0x000fd000078e00ff */
[----:B------:R-:W-:Y:S01]  /*22b0*/  @P1 IMAD.MOV.U32 R5, RZ, RZ, 0x37cbac00 ;  /* 0x37cbac00ff051424 */ /* 0x000fe200078e00ff */
[----:B------:R-:W-:Y:S01]  /*22c0*/  @P1 MOV R3, 0x3d2aaabb ;  /* 0x3d2aaabb00031802 */ /* 0x000fe20000000f00 */
[----:B------:R-:W-:Y:S02]  /*22d0*/  @P1 IMAD.MOV.U32 R4, RZ, RZ, -0x41000001 ;  /* 0xbeffffffff041424 */ /* 0x000fe400078e00ff */
[----:B------:R-:W-:Y:S01]  /*22e0*/  @P1 FFMA.FTZ R2, R18, R5, -0.0013887860113754868507 ;  /* 0xbab607ed12021423 */ /* 0x000fe20000010005 */
[----:B------:R-:W-:Y:S02]  /*22f0*/  FSEL R5, R16, 1, !P1 ;  /* 0x3f80000010057808 */ /* 0x000fe40004800000 */
[----:B------:R-:W-:Y:S01]  /*2300*/  LOP3.LUT P1, RZ, R0, 0x2, RZ, 0xc0, !PT ;  /* 0x0000000200ff7812 */ /* 0x000fe2000782c0ff */
[----:B------:R-:W-:Y:S01]  /*2310*/  FMUL R0, R39, 0.63661974668502807617 ;  /* 0x3f22f98327007820 */ /* 0x000fe20000400000 */
[C---:B------:R-:W-:Y:S01]  /*2320*/  FFMA.FTZ R3, R18.reuse, R2, R3 ;  /* 0x0000000212037223 */ /* 0x040fe20000010003 */
[----:B------:R-:W-:-:S03]  /*2330*/  FFMA.FTZ R2, R18, R5, RZ ;  /* 0x0000000512027223 */ /* 0x000fc600000100ff */
[----:B------:R-:W-:Y:S01]  /*2340*/  FFMA.FTZ R4, R18, R3, R4 ;  /* 0x0000000312047223 */ /* 0x000fe20000010004 */
[----:B------:R-:W0:Y:S03]  /*2350*/  F2I.FTZ.NTZ R0, R0 ;  /* 0x0000000000007305 */ /* 0x000e260000213100 */
[----:B------:R-:W-:Y:S01]  /*2360*/  FFMA.FTZ R5, R2, R4, R5 ;  /* 0x0000000402057223 */ /* 0x000fe20000010005 */
[----:B------:R-:W-:-:S03]  /*2370*/  FADD.FTZ R2, |R39|, -RZ ;  /* 0x800000ff27027221 */ /* 0x000fc60000010200 */
[----:B------:R-:W-:Y:S02]  /*2380*/  @P1 FFMA.FTZ R5, R5, -1, RZ ;  /* 0xbf80000005051823 */ /* 0x000fe400000100ff */
[C---:B------:R-:W-:Y:S02]  /*2390*/  FSETP.GE.AND P2, PT, R2.reuse, 105615, PT ;  /* 0x47ce47800200780b */ /* 0x040fe40003f46000 */
[----:B------:R-:W-:Y:S02]  /*23a0*/  FSETP.NEU.AND P1, PT, R2, +INF , PT ;  /* 0x7f8000000200780b */ /* 0x000fe40003f2d000 */
[----:B------:R-:W-:Y:S02]  /*23b0*/  P2R R52, PR, RZ, 0x4 ;  /* 0x00000004ff347803 */ /* 0x000fe40000000000 */
[----:B0-----:R-:W-:Y:S01]  /*23c0*/  I2FP.F32.S32 R30, R0 ;  /* 0x00000000001e7245 */ /* 0x001fe20000201400 */
[----:B------:R-:W-:-:S04]  /*23d0*/  IMAD.MOV.U32 R4, RZ, RZ, R0 ;  /* 0x000000ffff047224 */ /* 0x000fc800078e0000 */
[----:B------:R-:W-:-:S04]  /*23e0*/  FFMA.FTZ R3, R30, -1.5707962512969970703, R39 ;  /* 0xbfc90fda1e037823 */ /* 0x000fc80000010027 */
[----:B------:R-:W-:-:S04]  /*23f0*/  FFMA.FTZ R3, R30, -7.5497894158615963534e-08, R3 ;  /* 0xb3a221681e037823 */ /* 0x000fc80000010003 */
[----:B------:R-:W-:-:S04]  /*2400*/  FFMA.FTZ R30, R30, -5.3903029534742383927e-15, R3 ;  /* 0xa7c234c51e1e7823 */ /* 0x000fc80000010003 */
        /* <DEDUP_REMOVED lines=8> */
[----:B------:R-:W-:Y:S02]  /*2490*/  CS2R R24, SRZ ;  /* 0x0000000000187805 */ /* 0x000fe4000001ff00 */
[----:B------:R-:W-:Y:S01]  /*24a0*/  LOP3.LUT R0, R23, 0xe0, RZ, 0xc0, !PT ;  /* 0x000000e017007812 */ /* 0x000fe200078ec0ff */
[----:B------:R-:W-:Y:S01]  /*24b0*/  IMAD.MOV.U32 R19, RZ, RZ, R1 ;  /* 0x000000ffff137224 */ /* 0x000fe200078e0001 */
[----:B------:R-:W-:Y:S01]  /*24c0*/  LOP3.LUT R22, R2, 0x80000000, RZ, 0xfc, !PT ;  /* 0x8000000002167812 */ /* 0x000fe200078efcff */
[----:B------:R-:W-:Y:S02]  /*24d0*/  ULDC.64 UR6, c[0x4][0x8] ;  /* 0x0100020000067ab9 */ /* 0x000fe40000000a00 */
[----:B------:R-:W-:-:S05]  /*24e0*/  VIADD R0, R0, 0xffffff80 ;  /* 0xffffff8000007836 */ /* 0x000fca0000000000 */
[----:B------:R-:W-:-:S07]  /*24f0*/  SHF.R.U32.HI R0, RZ, 0x5, R0 ;  /* 0x00000005ff007819 */ /* 0x000fce0000011600 */
.L_x_14:
        /* <DEDUP_REMOVED lines=12> */
[----:B0-----:R-:W-:Y:S01]  /*25c0*/  IADD3 R19, R19, 0x4, RZ ;  /* 0x0000000413137810 */ /* 0x001fe20007ffe0ff */
        /* <DEDUP_REMOVED lines=13> */
[C---:B------:R-:W-:Y:S02]  /*26a0*/  SHF.L.W.U32.HI R19, R2.reuse, 0x2, R3 ;  /* 0x0000000202137819 */ /* 0x040fe40000010e03 */
[----:B------:R-:W-:Y:S02]  /*26b0*/  ISETP.GE.AND P2, PT, R39, RZ, PT ;  /* 0x000000ff2700720c */ /* 0x000fe40003f46270 */
[----:B------:R-:W-:Y:S01]  /*26c0*/  LEA.HI R0, R19, R0, RZ, 0x1 ;  /* 0x0000000013007211 */ /* 0x000fe200078f08ff */
[----:B------:R-:W-:-:S04]  /*26d0*/  IMAD.SHL.U32 R2, R2, 0x4, RZ ;  /* 0x0000000402027824 */ /* 0x000fc800078e00ff */
[----:B------:R-:W-:-:S06]  /*26e0*/  IMAD.MOV R3, RZ, RZ, -R0 ;  /* 0x000000ffff037224 */ /* 0x000fcc00078e0a00 */
        /* <DEDUP_REMOVED lines=10> */
.L_x_13:
[----:B------:R-:W-:Y:S05]  /*2790*/  BSYNC B0 ;  /* 0x0000000000007941 */ /* 0x000fea0003800000 */
.L_x_12:
        /* <DEDUP_REMOVED lines=8> */
[----:B------:R-:W-:Y:S01]  /*2820*/  @P2 MOV R3, 0x37cbac00 ;  /* 0x37cbac0000032802 */ /* 0x000fe20000000f00 */
[----:B------:R-:W-:Y:S02]  /*2830*/  @P2 IMAD.MOV.U32 R17, RZ, RZ, 0x3d2aaabb ;  /* 0x3d2aaabbff112424 */ /* 0x000fe400078e00ff */
        /* <DEDUP_REMOVED lines=9> */
[----:B------:R-:W-:-:S04]  /*28d0*/  FFMA.FTZ R3, R2, R16, R3 ;  /* 0x0000001002037223 */ /* 0x000fc80000010003 */
[----:B------:R-:W-:Y:S01]  /*28e0*/  @P2 FFMA.FTZ R3, R3, -1, RZ ;  /* 0xbf80000003032823 */ /* 0x000fe200000100ff */
[----:B0-----:R-:W-:Y:S01]  /*28f0*/  I2FP.F32.S32 R29, R0 ;  /* 0x00000000001d7245 */ /* 0x001fe20000201400 */
[----:B------:R-:W-:-:S04]  /*2900*/  IMAD.MOV.U32 R28, RZ, RZ, R0 ;  /* 0x000000ffff1c7224 */ /* 0x000fc800078e0000 */
[----:B------:R-:W-:-:S04]  /*2910*/  FFMA.FTZ R2, R29, -1.5707962512969970703, R38 ;  /* 0xbfc90fda1d027823 */ /* 0x000fc80000010026 */
[----:B------:R-:W-:-:S04]  /*2920*/  FFMA.FTZ R2, R29, -7.5497894158615963534e-08, R2 ;  /* 0xb3a221681d027823 */ /* 0x000fc80000010002 */
[----:B------:R-:W-:Y:S01]  /*2930*/  FFMA.FTZ R29, R29, -5.3903029534742383927e-15, R2 ;  /* 0xa7c234c51d1d7823 */ /* 0x000fe20000010002 */
[----:B------:R-:W-:-:S03]  /*2940*/  FADD.FTZ R2, |R38|, -RZ ;  /* 0x800000ff26027221 */ /* 0x000fc60000010200 */
[----:B------:R-:W-:Y:S02]  /*2950*/  IMAD.MOV.U32 R22, RZ, RZ, R29 ;  /* 0x000000ffff167224 */ /* 0x000fe400078e001d */
[C---:B------:R-:W-:Y:S02]  /*2960*/  FSETP.GE.AND P3, PT, R2.reuse, 105615, PT ;  /* 0x47ce47800200780b */ /* 0x040fe40003f66000 */
[----:B------:R-:W-:Y:S02]  /*2970*/  FSETP.NEU.AND P2, PT, R2, +INF , PT ;  /* 0x7f8000000200780b */ /* 0x000fe40003f4d000 */
[----:B------:R-:W-:-:S09]  /*2980*/  P2R R53, PR, RZ, 0x8 ;  /* 0x00000008ff357803 */ /* 0x000fd20000000000 */
        /* <DEDUP_REMOVED lines=15> */
.L_x_17:
[----:B------:R-:W-:-:S04]  /*2a80*/  IADD3 R16, P3, R24, UR6, RZ ;  /* 0x0000000618107c10 */ /* 0x000fc8000ff7e0ff */
[----:B------:R-:W-:Y:S02]  /*2a90*/  IADD3.X R17, R26, UR7, RZ, P3, !PT ;  /* 0x000000071a117c10 */ /* 0x000fe40009ffe4ff */
[----:B------:R-:W-:-:S04]  /*2aa0*/  IADD3 R24, P3, R24, 0x4, RZ ;  /* 0x0000000418187810 */ /* 0x000fc80007f7e0ff */
[----:B------:R-:W2:Y:S01]  /*2ab0*/  LDG.E.CONSTANT R17, desc[UR4][R16.64] ;  /* 0x0000000410117981 */ /* 0x000ea2000c1e9900 */
[----:B------:R-:W-:Y:S02]  /*2ac0*/  IADD3.X R26, RZ, R26, RZ, P3, !PT ;  /* 0x0000001aff1a7210 */ /* 0x000fe40001ffe4ff */
        /* <DEDUP_REMOVED lines=23> */
[----:B------:R-:W-:-:S05]  /*2c40*/  LEA.HI R0, R23, R0, RZ, 0x1 ;  /* 0x0000000017007211 */ /* 0x000fca00078f08ff */
[----:B0-----:R-:W-:Y:S02]  /*2c50*/  IMAD.MOV R2, RZ, RZ, -R0 ;  /* 0x000000ffff027224 */ /* 0x001fe400078e0a00 */
[----:B------:R-:W-:-:S04]  /*2c60*/  IMAD.SHL.U32 R16, R16, 0x4, RZ ;  /* 0x0000000410107824 */ /* 0x000fc800078e00ff */
[----:B------:R-:W-:Y:S02]  /*2c70*/  @!P3 MOV R0, R2 ;  /* 0x000000020000b202 */ /* 0x000fe40000000f00 */
[----:B------:R-:W-:-:S04]  /*2c80*/  SHF.R.S32.HI R2, RZ, 0x1f, R23 ;  /* 0x0000001fff027819 */ /* 0x000fc80000011417 */
[C---:B------:R-:W-:Y:S02]  /*2c90*/  LOP3.LUT R16, R2.reuse, R16, RZ, 0x3c, !PT ;  /* 0x0000001002107212 */ /* 0x040fe400078e3cff */
[----:B------:R-:W-:-:S06]  /*2ca0*/  LOP3.LUT R17, R2, R23, RZ, 0x3c, !PT ;  /* 0x0000001702117212 */ /* 0x000fcc00078e3cff */
[----:B------:R-:W0:Y:S02]  /*2cb0*/  I2F.F64.S64 R16, R16 ;  /* 0x0000001000107312 */ /* 0x000e240000301c00 */
[----:B0-----:R-:W-:Y:S01]  /*2cc0*/  DMUL R18, R16, UR6 ;  /* 0x0000000610127c28 */ /* 0x001fe20008000000 */
[----:B------:R-:W-:-:S09]  /*2cd0*/  LOP3.LUT R23, R23, R38, RZ, 0x3c, !PT ;  /* 0x0000002617177212 */ /* 0x000fd200078e3cff */
[----:B------:R-:W0:Y:S01]  /*2ce0*/  F2F.F32.F64 R18, R18 ;  /* 0x0000001200127310 */ /* 0x000e220000301000 */
[----:B------:R-:W-:-:S04]  /*2cf0*/  ISETP.GE.AND P3, PT, R23, RZ, PT ;  /* 0x000000ff1700720c */ /* 0x000fc80003f66270 */
[----:B0-----:R-:W-:-:S09]  /*2d00*/  FSEL R22, -R18, R18, !P3 ;  /* 0x0000001212167208 */ /* 0x001fd20005800100 */
.L_x_16:
[----:B------:R-:W-:Y:S05]  /*2d10*/  BSYNC B0 ;  /* 0x0000000000007941 */ /* 0x000fea0003800000 */
.L_x_15:
        /* <DEDUP_REMOVED lines=10> */
[----:B------:R-:W-:Y:S02]  /*2dc0*/  @P3 IMAD.MOV.U32 R17, RZ, RZ, 0x3d2aaabb ;  /* 0x3d2aaabbff113424 */ /* 0x000fe400078e00ff */
        /* <DEDUP_REMOVED lines=31> */
[----:B------:R-:W-:Y:S01]  /*2fc0*/  IMAD.MOV.U32 R23, RZ, RZ, R1 ;  /* 0x000000ffff177224 */ /* 0x000fe200078e0001 */
[----:B------:R-:W-:Y:S01]  /*2fd0*/  ULDC.64 UR6, c[0x4][0x8] ;  /* 0x0100020000067ab9 */ /* 0x000fe20000000a00 */
[----:B------:R-:W-:-:S05]  /*2fe0*/  VIADD R0, R0, 0xffffff80 ;  /* 0xffffff8000007836 */ /* 0x000fca0000000000 */
[----:B------:R-:W-:-:S07]  /*2ff0*/  SHF.R.U32.HI R0, RZ, 0x5, R0 ;  /* 0x00000005ff007819 */ /* 0x000fce0000011600 */
.L_x_20:
        /* <DEDUP_REMOVED lines=9> */
[----:B--2---:R-:W-:-:S05]  /*3090*/  IMAD.WIDE.U32 R18, R56, R17, R18 ;  /* 0x0000001138127225 */ /* 0x004fca00078e0012 */
[----:B------:R0:W-:Y:S01]  /*30a0*/  STL [R23], R18 ;  /* 0x0000001217007387 */ /* 0x0001e20000100800 */
[----:B------:R-:W-:Y:S01]  /*30b0*/  MOV R22, R19 ;  /* 0x0000001300167202 */ /* 0x000fe20000000f00 */
        /* <DEDUP_REMOVED lines=29> */
.L_x_19:
[----:B------:R-:W-:Y:S05]  /*3290*/  BSYNC B0 ;  /* 0x0000000000007941 */ /* 0x000fea0003800000 */
.L_x_18:
[----:B------:R-:W-:Y:S01]  /*32a0*/  LOP3.LUT R16, R0, 0x1, RZ, 0xc0, !PT ;  /* 0x0000000100107812 */ /* 0x000fe200078ec0ff */
[----:B------:R-:W-:Y:S01]  /*32b0*/  FMUL R58, R36, 0.63661974668502807617 ;  /* 0x3f22f983243a7820 */ /* 0x000fe20000400000 */
[----:B------:R-:W-:Y:S01]  /*32c0*/  FMUL.FTZ R23, R22, R22 ;  /* 0x0000001616177220 */ /* 0x000fe20000410000 */
[----:B------:R-:W-:Y:S01]  /*32d0*/  IMAD.MOV.U32 R17, RZ, RZ, -0x46b2bead ;  /* 0xb94d4153ff117424 */ /* 0x000fe200078e00ff */
[----:B------:R-:W-:Y:S01]  /*32e0*/  ISETP.NE.U32.AND P4, PT, R16, 0x1, PT ;  /* 0x000000011000780c */ /* 0x000fe20003f85070 */
[----:B------:R-:W-:Y:S01]  /*32f0*/  IMAD.MOV.U32 R19, RZ, RZ, -0x41d55558 ;  /* 0xbe2aaaa8ff137424 */ /* 0x000fe200078e00ff */
[----:B------:R-:W-:Y:S01]  /*3300*/  MOV R18, 0x3c0885e4 ;  /* 0x3c0885e400127802 */ /* 0x000fe20000000f00 */
[----:B------:R-:W0:Y:S01]  /*3310*/  F2I.FTZ.NTZ R58, R58 ;  /* 0x0000003a003a7305 */ /* 0x000e220000213100 */
[----:B------:R-:W-:Y:S09]  /*3320*/  BSSY B0, `(.L_x_21) ;  /* 0x000004d000007945 */ /* 0x000ff20003800000 */
[----:B------:R-:W-:-:S02]  /*3330*/  @P4 IMAD.MOV.U32 R16, RZ, RZ, 0x37cbac00 ;  /* 0x37cbac00ff104424 */ /* 0x000fc400078e00ff */
[----:B------:R-:W-:Y:S02]  /*3340*/  @P4 IMAD.MOV.U32 R18, RZ, RZ, 0x3d2aaabb ;  /* 0x3d2aaabbff124424 */ /* 0x000fe400078e00ff */
[C---:B------:R-:W-:Y:S01]  /*3350*/  @P4 FFMA.FTZ R17, R23.reuse, R16, -0.0013887860113754868507 ;  /* 0xbab607ed17114423 */ /* 0x040fe20000010010 */
[----:B------:R-:W-:Y:S01]  /*3360*/  FSEL R16, R22, 1, !P4 ;  /* 0x3f80000016107808 */ /* 0x000fe20006000000 */
[----:B------:R-:W-:Y:S01]  /*3370*/  @P4 IMAD.MOV.U32 R19, RZ, RZ, -0x41000001 ;  /* 0xbeffffffff134424 */ /* 0x000fe200078e00ff */
[----:B0-----:R-:W-:Y:S01]  /*3380*/  I2FP.F32.S32 R25, R58 ;  /* 0x0000003a00197245 */ /* 0x001fe20000201400 */
[C---:B------:R-:W-:Y:S01]  /*3390*/  FFMA.FTZ R18, R23.reuse, R17, R18 ;  /* 0x0000001117127223 */ /* 0x040fe20000010012 */
[----:B------:R-:W-:Y:S02]  /*33a0*/  IMAD.MOV.U32 R24, RZ, RZ, R58 ;  /* 0x000000ffff187224 */ /* 0x000fe400078e003a */
[C---:B------:R-:W-:Y:S01]  /*33b0*/  FFMA.FTZ R17, R23.reuse, R16, RZ ;  /* 0x0000001017117223 */ /* 0x040fe200000100ff */
[----:B------:R-:W-:Y:S01]  /*33c0*/  FFMA.FTZ R19, R23, R18, R19 ;  /* 0x0000001217137223 */ /* 0x000fe20000010013 */
[----:B------:R-:W-:-:S03]  /*33d0*/  VIADD R18, R0, 0x1 ;  /* 0x0000000100127836 */ /* 0x000fc60000000000 */
[----:B------:R-:W-:Y:S01]  /*33e0*/  FFMA.FTZ R0, R17, R19, R16 ;  /* 0x0000001311007223 */ /* 0x000fe20000010010 */
[----:B------:R-:W-:Y:S01]  /*33f0*/  FFMA.FTZ R16, R25, -1.5707962512969970703, R36 ;  /* 0xbfc90fda19107823 */ /* 0x000fe20000010024 */
[----:B------:R-:W-:-:S03]  /*3400*/  LOP3.LUT P4, RZ, R18, 0x2, RZ, 0xc0, !PT ;  /* 0x0000000212ff7812 */ /* 0x000fc6000788c0ff */
[----:B------:R-:W-:-:S04]  /*3410*/  FFMA.FTZ R16, R25, -7.5497894158615963534e-08, R16 ;  /* 0xb3a2216819107823 */ /* 0x000fc80000010010 */
[----:B------:R-:W-:Y:S01]  /*3420*/  FFMA.FTZ R25, R25, -5.3903029534742383927e-15, R16 ;  /* 0xa7c234c519197823 */ /* 0x000fe20000010010 */
[----:B------:R-:W-:-:S04]  /*3430*/  FADD.FTZ R16, |R36|, -RZ ;  /* 0x800000ff24107221 */ /* 0x000fc80000010200 */
[----:B------:R-:W-:Y:S01]  /*3440*/  MOV R56, R25 ;  /* 0x0000001900387202 */ /* 0x000fe20000000f00 */
[----:B------:R-:W-:Y:S01]  /*3450*/  @P4 FFMA.FTZ R0, R0, -1, RZ ;  /* 0xbf80000000004823 */ /* 0x000fe200000100ff */
        /* <DEDUP_REMOVED lines=12> */
[----:B------:R-:W-:Y:S01]  /*3520*/  IMAD.MOV.U32 R23, RZ, RZ, R1 ;  /* 0x000000ffff177224 */ /* 0x000fe200078e0001 */
[----:B------:R-:W-:Y:S01]  /*3530*/  LOP3.LUT R60, R60, 0x80000000, RZ, 0xfc, !PT ;  /* 0x800000003c3c7812 */ /* 0x000fe200078efcff */
[----:B------:R-:W-:Y:S02]  /*3540*/  ULDC.64 UR6, c[0x4][0x8] ;  /* 0x0100020000067ab9 */ /* 0x000fe40000000a00 */
[----:B------:R-:W-:-:S05]  /*3550*/  VIADD R16, R16, 0xffffff80 ;  /* 0xffffff8010107836 */ /* 0x000fca0000000000 */
[----:B------:R-:W-:-:S07]  /*3560*/  SHF.R.U32.HI R22, RZ, 0x5, R16 ;  /* 0x00000005ff167819 */ /* 0x000fce0000011610 */
.L_x_23:
[----:B------:R-:W-:-:S04]  /*3570*/  IADD3 R16, P5, R58, UR6, RZ ;  /* 0x000000063a107c10 */ /* 0x000fc8000ffbe0ff */
[----:B------:R-:W-:Y:S02]  /*3580*/  IADD3.X R17, R59, UR7, RZ, P5, !PT ;  /* 0x000000073b117c10 */ /* 0x000fe4000affe4ff */
[----:B------:R-:W-:-:S04]  /*3590*/  IADD3 R58, P5, R58, 0x4, RZ ;  /* 0x000000043a3a7810 */ /* 0x000fc80007fbe0ff */
[----:B------:R-:W2:Y:S01]  /*35a0*/  LDG.E.CONSTANT R17, desc[UR4][R16.64] ;  /* 0x0000000410117981 */ /* 0x000ea2000c1e9900 */
[----:B------:R-:W-:Y:S01]  /*35b0*/  IMAD.X R59, RZ, RZ, R59, P5 ;  /* 0x000000ffff3b7224 */ /* 0x000fe200028e063b */
[----:B------:R-:W-:-:S04]  /*35c0*/  ISETP.NE.U32.AND P5, PT, R58, 0x18, PT ;  /* 0x000000183a00780c */ /* 0x000fc80003fa5070 */
[----:B------:R-:W-:Y:S02]  /*35d0*/  ISETP.NE.AND.EX P5, PT, R59, RZ, PT, P5 ;  /* 0x000000ff3b00720c */ /* 0x000fe40003fa5350 */
[----:B------:R-:W-:Y:S01]  /*35e0*/  MOV R18, R19 ;  /* 0x0000001300127202 */ /* 0x000fe20000000f00 */
[----:B------:R-:W-:-:S04]  /*35f0*/  IMAD.MOV.U32 R19, RZ, RZ, RZ ;  /* 0x000000ffff137224 */ /* 0x000fc800078e00ff */
[----:B--2---:R-:W-:-:S05]  /*3600*/  IMAD.WIDE.U32 R18, R60, R17, R18 ;  /* 0x000000113c127225 */ /* 0x004fca00078e0012 */
        /* <DEDUP_REMOVED lines=30> */
.L_x_22:
[----:B------:R-:W-:Y:S05]  /*37f0*/  BSYNC B0 ;  /* 0x0000000000007941 */ /* 0x000fea0003800000 */
.L_x_21:
[----:B------:R-:W-:Y:S02]  /*3800*/  ISETP.GT.AND P5, PT, R44, 0x3f, PT ;  /* 0x0000003f2c00780c */ /* 0x000fe40003fa4270 */
[----:B------:R-:W-:Y:S02]  /*3810*/  CS2R R16, SRZ ;  /* 0x0000000000107805 */ /* 0x000fe4000001ff00 */
[----:B------:R-:W-:Y:S02]  /*3820*/  IADD3 R23, R57, -0x40, RZ ;  /* 0xffffffc039177810 */ /* 0x000fe40007ffe0ff */
[----:B------:R-:W-:Y:S02]  /*3830*/  CS2R R18, SRZ ;  /* 0x0000000000127805 */ /* 0x000fe4000001ff00 */
[----:B------:R-:W-:Y:S01]  /*3840*/  LOP3.LUT R60, R58, 0x1, RZ, 0xc0, !PT ;  /* 0x000000013a3c7812 */ /* 0x000fe200078ec0ff */
[----:B------:R-:W-:-:S05]  /*3850*/  IMAD.WIDE R22, R23, 0x2, R20 ;  /* 0x0000000217167825 */ /* 0x000fca00078e0214 */
[----:B------:R0:W5:Y:S01]  /*3860*/  @P5 LDG.E.EL.128 R16, desc[UR4][R22.64] ;  /* 0x0000000416105981 */ /* 0x000162000c2e1d00 */
[----:B------:R-:W-:Y:S01]  /*3870*/  ISETP.NE.U32.AND P5, PT, R60, 0x1, PT ;  /* 0x000000013c00780c */ /* 0x000fe20003fa5070 */
[C---:B------:R-:W-:Y:S01]  /*3880*/  FMUL.FTZ R60, R56.reuse, R56 ;  /* 0x00000038383c7220 */ /* 0x040fe20000410000 */
[----:B------:R-:W-:Y:S02]  /*3890*/  IMAD.MOV.U32 R59, RZ, RZ, -0x46b2bead ;  /* 0xb94d4153ff3b7424 */ /* 0x000fe400078e00ff */
[----:B------:R-:W-:Y:S01]  /*38a0*/  FSEL R56, R56, 1, !P5 ;  /* 0x3f80000038387808 */ /* 0x000fe20006800000 */
[----:B0-----:R-:W-:-:S08]  /*38b0*/  IMAD.MOV.U32 R23, RZ, RZ, 0x3c0885e4 ;  /* 0x3c0885e4ff177424 */ /* 0x001fd000078e00ff */
[----:B------:R-:W-:Y:S02]  /*38c0*/  @P5 IMAD.MOV.U32 R61, RZ, RZ, 0x37cbac00 ;  /* 0x37cbac00ff3d5424 */ /* 0x000fe400078e00ff */
[----:B------:R-:W-:Y:S02]  /*38d0*/  @P5 IMAD.MOV.U32 R23, RZ, RZ, 0x3d2aaabb ;  /* 0x3d2aaabbff175424 */ /* 0x000fe400078e00ff */
[C---:B------:R-:W-:Y:S01]  /*38e0*/  @P5 FFMA.FTZ R59, R60.reuse, R61, -0.0013887860113754868507 ;  /* 0xbab607ed3c3b5423 */ /* 0x040fe2000001003d */
[----:B------:R-:W-:Y:S02]  /*38f0*/  IMAD.MOV.U32 R61, RZ, RZ, -0x41d55558 ;  /* 0xbe2aaaa8ff3d7424 */ /* 0x000fe400078e00ff */
[----:B------:R-:W-:Y:S02]  /*3900*/  @P5 IMAD.MOV.U32 R61, RZ, RZ, -0x41000001 ;  /* 0xbeffffffff3d5424 */ /* 0x000fe400078e00ff */
[C---:B------:R-:W-:Y:S01]  /*3910*/  FFMA.FTZ R22, R60.reuse, R59, R23 ;  /* 0x0000003b3c167223 */ /* 0x040fe20000010017 */
[----:B------:R-:W-:Y:S01]  /*3920*/  FFMA.FTZ R23, R60, R56, RZ ;  /* 0x000000383c177223 */ /* 0x000fe200000100ff */
[----:B------:R-:W-:-:S02]  /*3930*/  VIADD R59, R57, 0x40 ;  /* 0x00000040393b7836 */ /* 0x000fc40000000000 */
[----:B------:R-:W-:Y:S01]  /*3940*/  FFMA.FTZ R61, R60, R22, R61 ;  /* 0x000000163c3d7223 */ /* 0x000fe2000001003d */
[----:B------:R-:W-:Y:S01]  /*3950*/  IADD3 R22, R58, 0x1, RZ ;  /* 0x000000013a167810 */ /* 0x000fe20007ffe0ff */
[----:B------:R-:W-:Y:S01]  /*3960*/  IMAD.WIDE R58, R59, 0x2, R20 ;  /* 0x000000023b3a7825 */ /* 0x000fe200078e0214 */
[----:B------:R-:W-:-:S03]  /*3970*/  CS2R R20, SRZ ;  /* 0x0000000000147805 */ /* 0x000fc6000001ff00 */
[----:B------:R-:W-:Y:S01]  /*3980*/  FFMA.FTZ R56, R23, R61, R56 ;  /* 0x0000003d17387223 */ /* 0x000fe20000010038 */
[----:B------:R-:W-:Y:S02]  /*3990*/  LOP3.LUT P5, RZ, R22, 0x2, RZ, 0xc0, !PT ;  /* 0x0000000216ff7812 */ /* 0x000fe400078ac0ff */
[----:B------:R-:W-:-:S11]  /*39a0*/  CS2R R22, SRZ ;  /* 0x0000000000167805 */ /* 0x000fd6000001ff00 */
[----:B------:R-:W-:Y:S01]  /*39b0*/  @P5 FFMA.FTZ R56, R56, -1, RZ ;  /* 0xbf80000038385823 */ /* 0x000fe200000100ff */
[----:B------:R-:W-:-:S13]  /*39c0*/  ISETP.GE.AND P5, PT, R44, 0x40, PT ;  /* 0x000000402c00780c */ /* 0x000fda0003fa6270 */
[----:B------:R0:W5:Y:S01]  /*39d0*/  @!P5 LDG.E.EL.128 R20, desc[UR4][R58.64] ;  /* 0x000000043a14d981 */ /* 0x000162000c2e1d00 */
[----:B------:R-:W-:Y:S04]  /*39e0*/  BSSY B0, `(.L_x_24) ;  /* 0x0000039000007945 */ /* 0x000fe80003800000 */
[----:B------:R-:W-:Y:S05]  /*39f0*/  @!P6 BRA `(.L_x_25) ;  /* 0x0000000000dce947 */ /* 0x000fea0003800000 */
[----:B------:R-:W-:-:S13]  /*3a00*/  ISETP.NE.AND P6, PT, R46, RZ, PT ;  /* 0x000000ff2e00720c */ /* 0x000fda0003fc5270 */
[----:B------:R-:W-:Y:S01]  /*3a10*/  @!P6 FMUL.FTZ R35, RZ, R43 ;  /* 0x0000002bff23e220 */ /* 0x000fe20000410000 */
[----:B------:R-:W-:Y:S01]  /*3a20*/  @!P6 IMAD.MOV.U32 R34, RZ, RZ, RZ ;  /* 0x000000ffff22e224 */ /* 0x000fe200078e00ff */
[----:B------:R-:W-:Y:S06]  /*3a30*/  @!P6 BRA `(.L_x_25) ;  /* 0x0000000000cce947 */ /* 0x000fec0003800000 */
[----:B------:R-:W-:Y:S01]  /*3a40*/  SHF.R.U32.HI R34, RZ, 0x17, R43 ;  /* 0x00000017ff227819 */ /* 0x000fe2000001162b */
[----:B------:R-:W-:Y:S01]  /*3a50*/  IMAD.SHL.U32 R46, R43, 0x100, RZ ;  /* 0x000001002b2e7824 */ /* 0x000fe200078e00ff */
[----:B------:R-:W-:Y:S01]  /*3a60*/  CS2R R60, SRZ ;  /* 0x00000000003c7805 */ /* 0x000fe2000001ff00 */
[----:B0-----:R-:W-:Y:S01]  /*3a70*/  IMAD.MOV.U32 R59, RZ, RZ, RZ ;  /* 0x000000ffff3b7224 */ /* 0x001fe200078e00ff */
[----:B------:R-:W-:Y:S01]  /*3a80*/  LOP3.LUT R34, R34, 0xe0, RZ, 0xc0, !PT ;  /* 0x000000e022227812 */ /* 0x000fe200078ec0ff */
[----:B------:R-:W-:Y:S01]  /*3a90*/  IMAD.MOV.U32 R57, RZ, RZ, R1 ;  /* 0x000000ffff397224 */ /* 0x000fe200078e0001 */
[----:B------:R-:W-:Y:S01]  /*3aa0*/  LOP3.LUT R46, R46, 0x80000000, RZ, 0xfc, !PT ;  /* 0x800000002e2e7812 */ /* 0x000fe200078efcff */
[----:B------:R-:W-:Y:S02]  /*3ab0*/  ULDC.64 UR6, c[0x4][0x8] ;  /* 0x0100020000067ab9 */ /* 0x000fe40000000a00 */
[----:B------:R-:W-:-:S05]  /*3ac0*/  VIADD R34, R34, 0xffffff80 ;  /* 0xffffff8022227836 */ /* 0x000fca0000000000 */
[----:B------:R-:W-:-:S07]  /*3ad0*/  SHF.R.U32.HI R44, RZ, 0x5, R34 ;  /* 0x00000005ff2c7819 */ /* 0x000fce0000011622 */
.L_x_26:
[----:B------:R-:W-:-:S04]  /*3ae0*/  IADD3 R34, P6, R60, UR6, RZ ;  /* 0x000000063c227c10 */ /* 0x000fc8000ffde0ff */
[----:B------:R-:W-:-:S06]  /*3af0*/  IADD3.X R35, R61, UR7, RZ, P6, !PT ;  /* 0x000000073d237c10 */ /* 0x000fcc000b7fe4ff */
[----:B------:R-:W2:Y:S01]  /*3b00*/  LDG.E.CONSTANT R35, desc[UR4][R34.64] ;  /* 0x0000000422237981 */ /* 0x000ea2000c1e9900 */
[----:B------:R-:W-:Y:S01]  /*3b10*/  IADD3 R60, P6, R60, 0x4, RZ ;  /* 0x000000043c3c7810 */ /* 0x000fe20007fde0ff */
[----:B------:R-:W-:Y:S02]  /*3b20*/  IMAD.MOV.U32 R58, RZ, RZ, R59 ;  /* 0x000000ffff3a7224 */ /* 0x000fe400078e003b */
[----:B------:R-:W-:Y:S01]  /*3b30*/  IMAD.MOV.U32 R59, RZ, RZ, RZ ;  /* 0x000000ffff3b7224 */ /* 0x000fe200078e00ff */
[----:B------:R-:W-:Y:S02]  /*3b40*/  IADD3.X R61, RZ, R61, RZ, P6, !PT ;  /* 0x0000003dff3d7210 */ /* 0x000fe400037fe4ff */
[----:B------:R-:W-:-:S04]  /*3b50*/  ISETP.NE.U32.AND P6, PT, R60, 0x18, PT ;  /* 0x000000183c00780c */ /* 0x000fc80003fc5070 */
[----:B------:R-:W-:Y:S01]  /*3b60*/  ISETP.NE.AND.EX P6, PT, R61, RZ, PT, P6 ;  /* 0x000000ff3d00720c */ /* 0x000fe20003fc5360 */
[----:B--2---:R-:W-:-:S05]  /*3b70*/  IMAD.WIDE.U32 R58, R46, R35, R58 ;  /* 0x000000232e3a7225 */ /* 0x004fca00078e003a */
[----:B------:R0:W-:Y:S02]  /*3b80*/  STL [R57], R58 ;  /* 0x0000003a39007387 */ /* 0x0001e40000100800 */
[----:B0-----:R-:W-:-:S05]  /*3b90*/  VIADD R57, R57, 0x4 ;  /* 0x0000000439397836 */ /* 0x001fca0000000000 */
[----:B------:R-:W-:Y:S05]  /*3ba0*/  @P6 BRA `(.L_x_26) ;  /* 0xfffffffc00cc6947 */ /* 0x000fea000383ffff */
[----:B------:R-:W-:Y:S01]  /*3bb0*/  LOP3.LUT P6, RZ, R43, 0xf800000, RZ, 0xc0, !PT ;  /* 0x0f8000002bff7812 */ /* 0x000fe200078cc0ff */
[----:B------:R-:W-:Y:S01]  /*3bc0*/  IMAD R60, R44, -0x4, R1 ;  /* 0xfffffffc2c3c7824 */ /* 0x000fe200078e0201 */
[----:B------:R0:W-:Y:S04]  /*3bd0*/  STL [R1+0x18], R59 ;  /* 0x0000183b01007387 */ /* 0x0001e80000100800 */
[----:B------:R-:W2:Y:S04]  /*3be0*/  LDL R57, [R60+0x14] ;  /* 0x000014003c397983 */ /* 0x000ea80000100800 */
[----:B------:R-:W3:Y:S04]  /*3bf0*/  LDL R44, [R60+0x18] ;  /* 0x000018003c2c7983 */ /* 0x000ee80000100800 */
[----:B------:R-:W4:Y:S01]  /*3c00*/  @P6 LDL R34, [R60+0x10] ;  /* 0x000010003c226983 */ /* 0x000f220000100800 */
[----:B------:R-:W-:Y:S01]  /*3c10*/  SHF.R.U32.HI R46, RZ, 0x17, R43 ;  /* 0x00000017ff2e7819 */ /* 0x000fe2000001162b */
        /* <DEDUP_REMOVED lines=9> */
[----:B------:R-:W-:Y:S01]  /*3cb0*/  IMAD.MOV R46, RZ, RZ, -R34 ;  /* 0x000000ffff2e7224 */ /* 0x000fe200078e0a22 */
[----:B------:R-:W-:-:S05]  /*3cc0*/  SHF.L.U32 R35, R35, 0x2, RZ ;  /* 0x0000000223237819 */ /* 0x000fca00000006ff */
[----:B------:R-:W-:Y:S01]  /*3cd0*/  @!P6 IMAD.MOV.U32 R34, RZ, RZ, R46 ;  /* 0x000000ffff22e224 */ /* 0x000fe200078e002e */
[----:B------:R-:W-:-:S04]  /*3ce0*/  SHF.R.S32.HI R46, RZ, 0x1f, R44 ;  /* 0x0000001fff2e7819 */ /* 0x000fc8000001142c */
[C---:B------:R-:W-:Y:S02]  /*3cf0*/  LOP3.LUT R58, R46.reuse, R35, RZ, 0x3c, !PT ;  /* 0x000000232e3a7212 */ /* 0x040fe400078e3cff */
[----:B0-----:R-:W-:-:S06]  /*3d00*/  LOP3.LUT R59, R46, R44, RZ, 0x3c, !PT ;  /* 0x0000002c2e3b7212 */ /* 0x001fcc00078e3cff */
[----:B------:R-:W0:Y:S02]  /*3d10*/  I2F.F64.S64 R58, R58 ;  /* 0x0000003a003a7312 */ /* 0x000e240000301c00 */
[----:B0-----:R-:W-:Y:S01]  /*3d20*/  DMUL R60, R58, UR6 ;  /* 0x000000063a3c7c28 */ /* 0x001fe20008000000 */
[----:B------:R-:W-:-:S09]  /*3d30*/  LOP3.LUT R43, R44, R43, RZ, 0x3c, !PT ;  /* 0x0000002b2c2b7212 */ /* 0x000fd200078e3cff */
[----:B------:R-:W0:Y:S01]  /*3d40*/  F2F.F32.F64 R60, R60 ;  /* 0x0000003c003c7310 */ /* 0x000e220000301000 */
[----:B------:R-:W-:-:S04]  /*3d50*/  ISETP.GE.AND P6, PT, R43, RZ, PT ;  /* 0x000000ff2b00720c */ /* 0x000fc80003fc6270 */
[----:B0-----:R-:W-:-:S09]  /*3d60*/  FSEL R35, -R60, R60, !P6 ;  /* 0x0000003c3c237208 */ /* 0x001fd20007000100 */
.L_x_25:
[----:B------:R-:W-:Y:S05]  /*3d70*/  BSYNC B0 ;  /* 0x0000000000007941 */ /* 0x000fea0003800000 */
.L_x_24:
[----:B------:R-:W-:Y:S01]  /*3d80*/  LOP3.LUT R44, R34, 0x1, RZ, 0xc0, !PT ;  /* 0x00000001222c7812 */ /* 0x000fe200078ec0ff */
[----:B------:R-:W-:Y:S01]  /*3d90*/  FMUL.FTZ R57, R35, R35 ;  /* 0x0000002323397220 */ /* 0x000fe20000410000 */
[----:B------:R-:W-:Y:S01]  /*3da0*/  IMAD.MOV.U32 R43, RZ, RZ, -0x46b2bead ;  /* 0xb94d4153ff2b7424 */ /* 0x000fe200078e00ff */
[----:B------:R-:W-:Y:S01]  /*3db0*/  BSSY B0, `(.L_x_27) ;  /* 0x0000048000007945 */ /* 0x000fe20003800000 */
[----:B------:R-:W-:Y:S01]  /*3dc0*/  ISETP.NE.U32.AND P6, PT, R44, 0x1, PT ;  /* 0x000000012c00780c */ /* 0x000fe20003fc5070 */
[----:B------:R-:W-:-:S03]  /*3dd0*/  IMAD.MOV.U32 R44, RZ, RZ, 0x3c0885e4 ;  /* 0x3c0885e4ff2c7424 */ /* 0x000fc600078e00ff */
[----:B------:R-:W-:-:S09]  /*3de0*/  FSEL R35, R35, 1, P6 ;  /* 0x3f80000023237808 */ /* 0x000fd20003000000 */
[----:B------:R-:W-:Y:S02]  /*3df0*/  @!P6 IMAD.MOV.U32 R46, RZ, RZ, 0x37cbac00 ;  /* 0x37cbac00ff2ee424 */ /* 0x000fe400078e00ff */
[----:B------:R-:W-:Y:S02]  /*3e00*/  @!P6 IMAD.MOV.U32 R44, RZ, RZ, 0x3d2aaabb ;  /* 0x3d2aaabbff2ce424 */ /* 0x000fe400078e00ff */
[C---:B------:R-:W-:Y:S01]  /*3e10*/  @!P6 FFMA.FTZ R43, R57.reuse, R46, -0.0013887860113754868507 ;  /* 0xbab607ed392be423 */ /* 0x040fe2000001002e */
[----:B------:R-:W-:Y:S02]  /*3e20*/  IMAD.MOV.U32 R46, RZ, RZ, -0x41d55558 ;  /* 0xbe2aaaa8ff2e7424 */ /* 0x000fe400078e00ff */
[----:B------:R-:W-:Y:S01]  /*3e30*/  @!P6 IMAD.MOV.U32 R46, RZ, RZ, -0x41000001 ;  /* 0xbeffffffff2ee424 */ /* 0x000fe200078e00ff */
[----:B------:R-:W-:Y:S01]  /*3e40*/  LOP3.LUT P6, RZ, R34, 0x2, RZ, 0xc0, !PT ;  /* 0x0000000222ff7812 */ /* 0x000fe200078cc0ff */
[C---:B------:R-:W-:Y:S01]  /*3e50*/  FFMA.FTZ R43, R57.reuse, R43, R44 ;  /* 0x0000002b392b7223 */ /* 0x040fe2000001002c */
[----:B------:R-:W-:-:S03]  /*3e60*/  FFMA.FTZ R44, R57, R35, RZ ;  /* 0x00000023392c7223 */ /* 0x000fc600000100ff */
[----:B------:R-:W-:-:S04]  /*3e70*/  FFMA.FTZ R46, R57, R43, R46 ;  /* 0x0000002b392e7223 */ /* 0x000fc8000001002e */
[----:B------:R-:W-:-:S04]  /*3e80*/  FFMA.FTZ R43, R44, R46, R35 ;  /* 0x0000002e2c2b7223 */ /* 0x000fc80000010023 */
[----:B------:R-:W-:Y:S01]  /*3e90*/  @P6 FFMA.FTZ R43, R43, -1, RZ ;  /* 0xbf8000002b2b6823 */ /* 0x000fe200000100ff */
[----:B------:R-:W-:-:S13]  /*3ea0*/  ISETP.NE.AND P6, PT, R47, RZ, PT ;  /* 0x000000ff2f00720c */ /* 0x000fda0003fc5270 */
[----:B------:R-:W-:Y:S05]  /*3eb0*/  @!P6 BRA `(.L_x_28) ;  /* 0x0000000000dce947 */ /* 0x000fea0003800000 */
[----:B------:R-:W-:-:S13]  /*3ec0*/  ISETP.NE.AND P6, PT, R48, RZ, PT ;  /* 0x000000ff3000720c */ /* 0x000fda0003fc5270 */
[----:B------:R-:W-:Y:S01]  /*3ed0*/  @!P6 FMUL.FTZ R33, RZ, R42 ;  /* 0x0000002aff21e220 */ /* 0x000fe20000410000 */
[----:B------:R-:W-:Y:S01]  /*3ee0*/  @!P6 MOV R10, RZ ;  /* 0x000000ff000ae202 */ /* 0x000fe20000000f00 */
[----:B------:R-:W-:Y:S06]  /*3ef0*/  @!P6 BRA `(.L_x_28) ;  /* 0x0000000000cce947 */ /* 0x000fec0003800000 */
[----:B------:R-:W-:Y:S01]  /*3f00*/  SHF.R.U32.HI R48, RZ, 0x17, R42 ;  /* 0x00000017ff307819 */ /* 0x000fe2000001162a */
[----:B------:R-:W-:Y:S01]  /*3f10*/  IMAD.SHL.U32 R57, R42, 0x100, RZ ;  /* 0x000001002a397824 */ /* 0x000fe200078e00ff */
[----:B0-----:R-:W-:Y:S01]  /*3f20*/  CS2R R58, SRZ ;  /* 0x00000000003a7805 */ /* 0x001fe2000001ff00 */
[----:B------:R-:W-:Y:S01]  /*3f30*/  IMAD.MOV.U32 R44, RZ, RZ, RZ ;  /* 0x000000ffff2c7224 */ /* 0x000fe200078e00ff */
[----:B------:R-:W-:Y:S01]  /*3f40*/  LOP3.LUT R10, R48, 0xe0, RZ, 0xc0, !PT ;  /* 0x000000e0300a7812 */ /* 0x000fe200078ec0ff */
[----:B------:R-:W-:Y:S01]  /*3f50*/  IMAD.MOV.U32 R33, RZ, RZ, R1 ;  /* 0x000000ffff217224 */ /* 0x000fe200078e0001 */
[----:B------:R-:W-:Y:S01]  /*3f60*/  LOP3.LUT R57, R57, 0x80000000, RZ, 0xfc, !PT ;  /* 0x8000000039397812 */ /* 0x000fe200078efcff */
[----:B------:R-:W-:Y:S02]  /*3f70*/  ULDC.64 UR6, c[0x4][0x8] ;  /* 0x0100020000067ab9 */ /* 0x000fe40000000a00 */
[----:B------:R-:W-:-:S05]  /*3f80*/  VIADD R10, R10, 0xffffff80 ;  /* 0xffffff800a0a7836 */ /* 0x000fca0000000000 */
[----:B------:R-:W-:-:S07]  /*3f90*/  SHF.R.U32.HI R10, RZ, 0x5, R10 ;  /* 0x00000005ff0a7819 */ /* 0x000fce000001160a */
.L_x_29:
[----:B------:R-:W-:-:S04]  /*3fa0*/  IADD3 R34, P6, R58, UR6, RZ ;  /* 0x000000063a227c10 */ /* 0x000fc8000ffde0ff */
[----:B------:R-:W-:Y:S02]  /*3fb0*/  IADD3.X R35, R59, UR7, RZ, P6, !PT ;  /* 0x000000073b237c10 */ /* 0x000fe4000b7fe4ff */
[----:B------:R-:W-:-:S03]  /*3fc0*/  IADD3 R58, P6, R58, 0x4, RZ ;  /* 0x000000043a3a7810 */ /* 0x000fc60007fde0ff */
[----:B------:R-:W2:Y:S02]  /*3fd0*/  LDG.E.CONSTANT R34, desc[UR4][R34.64] ;  /* 0x0000000422227981 */ /* 0x000ea4000c1e9900 */
[----:B------:R-:W-:Y:S01]  /*3fe0*/  IMAD.X R59, RZ, RZ, R59, P6 ;  /* 0x000000ffff3b7224 */ /* 0x000fe200030e063b */
[----:B------:R-:W-:Y:S01]  /*3ff0*/  ISETP.NE.U32.AND P6, PT, R58, 0x18, PT ;  /* 0x000000183a00780c */ /* 0x000fe20003fc5070 */
[----:B------:R-:W-:-:S03]  /*4000*/  HFMA2.MMA R47, -RZ, RZ, 0, 0 ;  /* 0x00000000ff2f7435 */ /* 0x000fc600000001ff */
[----:B------:R-:W-:Y:S01]  /*4010*/  ISETP.NE.AND.EX P6, PT, R59, RZ, PT, P6 ;  /* 0x000000ff3b00720c */ /* 0x000fe20003fc5360 */
[----:B------:R-:W-:-:S04]  /*4020*/  IMAD.MOV.U32 R46, RZ, RZ, R44 ;  /* 0x000000ffff2e7224 */ /* 0x000fc800078e002c */
        /* <DEDUP_REMOVED lines=29> */
[----:B------:R-:W1:Y:S01]  /*4200*/  F2F.F32.F64 R46, R46 ;  /* 0x0000002e002e7310 */ /* 0x000e620000301000 */
[----:B------:R-:W-:-:S04]  /*4210*/  ISETP.GE.AND P6, PT, R33, RZ, PT ;  /* 0x000000ff2100720c */ /* 0x000fc80003fc6270 */
[----:B01----:R-:W-:-:S09]  /*4220*/  FSEL R33, -R46, R46, !P6 ;  /* 0x0000002e2e217208 */ /* 0x003fd20007000100 */
.L_x_28:
[----:B------:R-:W-:Y:S05]  /*4230*/  BSYNC B0 ;  /* 0x0000000000007941 */ /* 0x000fea0003800000 */
.L_x_27:
[----:B------:R-:W-:Y:S01]  /*4240*/  LOP3.LUT R42, R10, 0x1, RZ, 0xc0, !PT ;  /* 0x000000010a2a7812 */ /* 0x000fe200078ec0ff */
[C---:B------:R-:W-:Y:S01]  /*4250*/  FMUL.FTZ R44, R33.reuse, R33 ;  /* 0x00000021212c7220 */ /* 0x040fe20000410000 */
[----:B------:R-:W-:Y:S01]  /*4260*/  MOV R34, 0xb94d4153 ;  /* 0xb94d415300227802 */ /* 0x000fe20000000f00 */
[----:B------:R-:W-:Y:S01]  /*4270*/  IMAD.MOV.U32 R35, RZ, RZ, 0x3c0885e4 ;  /* 0x3c0885e4ff237424 */ /* 0x000fe200078e00ff */
[----:B------:R-:W-:Y:S01]  /*4280*/  ISETP.NE.U32.AND P6, PT, R42, 0x1, PT ;  /* 0x000000012a00780c */ /* 0x000fe20003fc5070 */
[----:B------:R-:W-:Y:S01]  /*4290*/  IMAD.MOV.U32 R42, RZ, RZ, -0x41d55558 ;  /* 0xbe2aaaa8ff2a7424 */ /* 0x000fe200078e00ff */
[----:B------:R-:W-:Y:S02]  /*42a0*/  BSSY B0, `(.L_x_30) ;  /* 0x0000046000007945 */ /* 0x000fe40003800000 */
[----:B------:R-:W-:-:S09]  /*42b0*/  FSEL R33, R33, 1, P6 ;  /* 0x3f80000021217808 */ /* 0x000fd20003000000 */
[----:B------:R-:W-:Y:S02]  /*42c0*/  @!P6 IMAD.MOV.U32 R47, RZ, RZ, 0x37cbac00 ;  /* 0x37cbac00ff2fe424 */ /* 0x000fe400078e00ff */
[----:B------:R-:W-:Y:S02]  /*42d0*/  @!P6 IMAD.MOV.U32 R35, RZ, RZ, 0x3d2aaabb ;  /* 0x3d2aaabbff23e424 */ /* 0x000fe400078e00ff */
[----:B------:R-:W-:Y:S01]  /*42e0*/  @!P6 FFMA.FTZ R34, R44, R47, -0.0013887860113754868507 ;  /* 0xbab607ed2c22e423 */ /* 0x000fe2000001002f */
[----:B------:R-:W-:Y:S01]  /*42f0*/  @!P6 IMAD.MOV.U32 R42, RZ, RZ, -0x41000001 ;  /* 0xbeffffffff2ae424 */ /* 0x000fe200078e00ff */
[----:B------:R-:W-:Y:S02]  /*4300*/  LOP3.LUT P6, RZ, R10, 0x2, RZ, 0xc0, !PT ;  /* 0x000000020aff7812 */ /* 0x000fe400078cc0ff */
        /* <DEDUP_REMOVED lines=13> */
[----:B------:R-:W-:Y:S01]  /*43e0*/  MOV R47, R1 ;  /* 0x00000001002f7202 */ /* 0x000fe20000000f00 */
[----:B------:R-:W-:Y:S01]  /*43f0*/  IMAD.MOV.U32 R10, RZ, RZ, RZ ;  /* 0x000000ffff0a7224 */ /* 0x000fe200078e00ff */
[----:B------:R-:W-:Y:S01]  /*4400*/  LOP3.LUT R8, R49, 0xe0, RZ, 0xc0, !PT ;  /* 0x000000e031087812 */ /* 0x000fe200078ec0ff */
[----:B------:R-:W-:Y:S01]  /*4410*/  IMAD.MOV.U32 R46, RZ, RZ, RZ ;  /* 0x000000ffff2e7224 */ /* 0x000fe200078e00ff */
[----:B------:R-:W-:Y:S01]  /*4420*/  LOP3.LUT R44, R32, 0x80000000, RZ, 0xfc, !PT ;  /* 0x80000000202c7812 */ /* 0x000fe200078efcff */
[----:B------:R-:W-:Y:S01]  /*4430*/  IMAD.MOV.U32 R48, RZ, RZ, RZ ;  /* 0x000000ffff307224 */ /* 0x000fe200078e00ff */
[----:B------:R-:W-:Y:S01]  /*4440*/  ULDC.64 UR6, c[0x4][0x8] ;  /* 0x0100020000067ab9 */ /* 0x000fe20000000a00 */
[----:B------:R-:W-:-:S05]  /*4450*/  VIADD R8, R8, 0xffffff80 ;  /* 0xffffff8008087836 */ /* 0x000fca0000000000 */
[----:B------:R-:W-:-:S07]  /*4460*/  SHF.R.U32.HI R8, RZ, 0x5, R8 ;  /* 0x00000005ff087819 */ /* 0x000fce0000011608 */
.L_x_32:
        /* <DEDUP_REMOVED lines=12> */
[----:B-1----:R-:W-:Y:S01]  /*4530*/  VIADD R47, R47, 0x4 ;  /* 0x000000042f2f7836 */ /* 0x002fe20000000000 */
        /* <DEDUP_REMOVED lines=9> */
[----:B--2---:R-:W-:-:S02]  /*45d0*/  MOV R32, R34 ;  /* 0x0000002200207202 */ /* 0x004fc40000000f00 */
[-C--:B---3--:R-:W-:Y:S02]  /*45e0*/  SHF.L.W.U32.HI R33, R34, R49.reuse, R33 ;  /* 0x0000003122217219 */ /* 0x088fe40000010e21 */
[----:B----4-:R-:W-:Y:S02]  /*45f0*/  @P6 SHF.L.W.U32.HI R32, R8, R49, R34 ;  /* 0x0000003108206219 */ /* 0x010fe40000010e22 */
[--C-:B------:R-:W-:Y:S02]  /*4600*/  SHF.R.U32.HI R8, RZ, 0x1e, R33.reuse ;  /* 0x0000001eff087819 */ /* 0x100fe40000011621 */
[C---:B------:R-:W-:Y:S02]  /*4610*/  SHF.L.W.U32.HI R33, R32.reuse, 0x2, R33 ;  /* 0x0000000220217819 */ /* 0x040fe40000010e21 */
[----:B------:R-:W-:Y:S02]  /*4620*/  ISETP.GE.AND P6, PT, R41, RZ, PT ;  /* 0x000000ff2900720c */ /* 0x000fe40003fc6270 */
[----:B------:R-:W-:Y:S01]  /*4630*/  LEA.HI R8, R33, R8, RZ, 0x1 ;  /* 0x0000000821087211 */ /* 0x000fe200078f08ff */
[----:B------:R-:W-:-:S04]  /*4640*/  IMAD.SHL.U32 R32, R32, 0x4, RZ ;  /* 0x0000000420207824 */ /* 0x000fc800078e00ff */
[----:B-1----:R-:W-:-:S06]  /*4650*/  IMAD.MOV R10, RZ, RZ, -R8 ;  /* 0x000000ffff0a7224 */ /* 0x002fcc00078e0a08 */
        /* <DEDUP_REMOVED lines=9> */
[----:B-1----:R-:W-:-:S09]  /*46f0*/  FSEL R32, -R46, R46, !P6 ;  /* 0x0000002e2e207208 */ /* 0x002fd20007000100 */
.L_x_31:
[----:B------:R-:W-:Y:S05]  /*4700*/  BSYNC B0 ;  /* 0x0000000000007941 */ /* 0x000fea0003800000 */
.L_x_30:
[----:B------:R-:W-:Y:S01]  /*4710*/  LOP3.LUT R10, R8, 0x1, RZ, 0xc0, !PT ;  /* 0x00000001080a7812 */ /* 0x000fe200078ec0ff */
[----:B------:R-:W-:Y:S01]  /*4720*/  FMUL.FTZ R41, R32, R32 ;  /* 0x0000002020297220 */ /* 0x000fe20000410000 */
[----:B------:R-:W-:Y:S01]  /*4730*/  IMAD.MOV.U32 R33, RZ, RZ, -0x46b2bead ;  /* 0xb94d4153ff217424 */ /* 0x000fe200078e00ff */
[----:B------:R-:W-:Y:S01]  /*4740*/  BSSY B0, `(.L_x_33) ;  /* 0x0000047000007945 */ /* 0x000fe20003800000 */
[----:B------:R-:W-:Y:S01]  /*4750*/  ISETP.NE.U32.AND P6, PT, R10, 0x1, PT ;  /* 0x000000010a00780c */ /* 0x000fe20003fc5070 */
[----:B------:R-:W-:Y:S02]  /*4760*/  IMAD.MOV.U32 R34, RZ, RZ, 0x3c0885e4 ;  /* 0x3c0885e4ff227424 */ /* 0x000fe400078e00ff */
[----:B------:R-:W-:-:S10]  /*4770*/  IMAD.MOV.U32 R35, RZ, RZ, -0x41d55558 ;  /* 0xbe2aaaa8ff237424 */ /* 0x000fd400078e00ff */
[----:B------:R-:W-:Y:S01]  /*4780*/  @!P6 MOV R10, 0x37cbac00 ;  /* 0x37cbac00000ae802 */ /* 0x000fe20000000f00 */
[----:B------:R-:W-:Y:S02]  /*4790*/  @!P6 IMAD.MOV.U32 R34, RZ, RZ, 0x3d2aaabb ;  /* 0x3d2aaabbff22e424 */ /* 0x000fe400078e00ff */
[----:B------:R-:W-:Y:S02]  /*47a0*/  @!P6 IMAD.MOV.U32 R35, RZ, RZ, -0x41000001 ;  /* 0xbeffffffff23e424 */ /* 0x000fe400078e00ff */
[C---:B------:R-:W-:Y:S01]  /*47b0*/  @!P6 FFMA.FTZ R33, R41.reuse, R10, -0.0013887860113754868507 ;  /* 0xbab607ed2921e423 */ /* 0x040fe2000001000a */
[----:B------:R-:W-:Y:S02]  /*47c0*/  FSEL R10, R32, 1, P6 ;  /* 0x3f800000200a7808 */ /* 0x000fe40003000000 */
[----:B------:R-:W-:Y:S01]  /*47d0*/  LOP3.LUT P6, RZ, R8, 0x2, RZ, 0xc0, !PT ;  /* 0x0000000208ff7812 */ /* 0x000fe200078cc0ff */
[C---:B------:R-:W-:Y:S02]  /*47e0*/  FFMA.FTZ R34, R41.reuse, R33, R34 ;  /* 0x0000002129227223 */ /* 0x040fe40000010022 */
[----:B------:R-:W-:-:S02]  /*47f0*/  FFMA.FTZ R33, R41, R10, RZ ;  /* 0x0000000a29217223 */ /* 0x000fc400000100ff */
[----:B------:R-:W-:-:S04]  /*4800*/  FFMA.FTZ R35, R41, R34, R35 ;  /* 0x0000002229237223 */ /* 0x000fc80000010023 */
[----:B------:R-:W-:-:S04]  /*4810*/  FFMA.FTZ R10, R33, R35, R10 ;  /* 0x00000023210a7223 */ /* 0x000fc8000001000a */
[----:B------:R-:W-:Y:S01]  /*4820*/  @P6 FFMA.FTZ R10, R10, -1, RZ ;  /* 0xbf8000000a0a6823 */ /* 0x000fe200000100ff */
[----:B------:R-:W-:-:S13]  /*4830*/  ISETP.NE.AND P6, PT, R51, RZ, PT ;  /* 0x000000ff3300720c */ /* 0x000fda0003fc5270 */
[----:B------:R-:W-:Y:S05]  /*4840*/  @!P6 BRA `(.L_x_34) ;  /* 0x0000000000d8e947 */ /* 0x000fea0003800000 */
        /* <DEDUP_REMOVED lines=13> */
.L_x_35:
        /* <DEDUP_REMOVED lines=12> */
[----:B-1----:R-:W-:Y:S01]  /*49e0*/  VIADD R31, R31, 0x4 ;  /* 0x000000041f1f7836 */ /* 0x002fe20000000000 */
[----:B------:R-:W-:Y:S06]  /*49f0*/  @P0 BRA `(.L_x_35) ;  /* 0xfffffffc00c80947 */ /* 0x000fec000383ffff */
[----:B------:R-:W-:Y:S01]  /*4a00*/  LOP3.LUT P0, RZ, R40, 0xf800000, RZ, 0xc0, !PT ;  /* 0x0f80000028ff7812 */ /* 0x000fe2000780c0ff */
[----:B------:R-:W-:Y:S01]  /*4a10*/  IMAD R34, R6, -0x4, R1 ;  /* 0xfffffffc06227824 */ /* 0x000fe200078e0201 */
[----:B------:R1:W-:Y:S04]  /*4a20*/  STL [R1+0x18], R8 ;  /* 0x0000180801007387 */ /* 0x0003e80000100800 */
[----:B------:R-:W2:Y:S07]  /*4a30*/  LDL R33, [R34+0x14] ;  /* 0x0000140022217983 */ /* 0x000eae0000100800 */
[----:B------:R-:W3:Y:S01]  /*4a40*/  @P0 LDL R6, [R34+0x10] ;  /* 0x0000100022060983 */ /* 0x000ee20000100800 */
[--C-:B--2---:R-:W-:Y:S01]  /*4a50*/  IMAD.MOV.U32 R31, RZ, RZ, R33.reuse ;  /* 0x000000ffff1f7224 */ /* 0x104fe200078e0021 */
[----:B---3--:R-:W-:-:S02]  /*4a60*/  @P0 SHF.L.W.U32.HI R31, R6, R41, R33 ;  /* 0x00000029061f0219 */ /* 0x008fc40000010e21 */
[----:B------:R-:W2:Y:S01]  /*4a70*/  LDL R6, [R34+0x18] ;  /* 0x0000180022067983 */ /* 0x000ea20000100800 */
[----:B------:R-:W-:Y:S01]  /*4a80*/  ISETP.GE.AND P0, PT, R40, RZ, PT ;  /* 0x000000ff2800720c */ /* 0x000fe20003f06270 */
[----:B------:R-:W-:Y:S01]  /*4a90*/  UMOV UR6, 0x54442d19 ;  /* 0x54442d1900067882 */ /* 0x000fe20000000000 */
[----:B------:R-:W-:Y:S01]  /*4aa0*/  UMOV UR7, 0x3bf921fb ;  /* 0x3bf921fb00077882 */ /* 0x000fe20000000000 */
[----:B--2---:R-:W-:-:S04]  /*4ab0*/  SHF.L.W.U32.HI R6, R33, R41, R6 ;  /* 0x0000002921067219 */ /* 0x004fc80000010e06 */
[--C-:B------:R-:W-:Y:S02]  /*4ac0*/  SHF.R.U32.HI R32, RZ, 0x1e, R6.reuse ;  /* 0x0000001eff207819 */ /* 0x100fe40000011606 */
[C---:B------:R-:W-:Y:S01]  /*4ad0*/  SHF.L.W.U32.HI R41, R31.reuse, 0x2, R6 ;  /* 0x000000021f297819 */ /* 0x040fe20000010e06 */
[----:B------:R-:W-:-:S03]  /*4ae0*/  IMAD.SHL.U32 R31, R31, 0x4, RZ ;  /* 0x000000041f1f7824 */ /* 0x000fc600078e00ff */
[C---:B------:R-:W-:Y:S02]  /*4af0*/  LEA.HI R6, R41.reuse, R32, RZ, 0x1 ;  /* 0x0000002029067211 */ /* 0x040fe400078f08ff */
[----:B------:R-:W-:-:S03]  /*4b00*/  LOP3.LUT R40, R41, R40, RZ, 0x3c, !PT ;  /* 0x0000002829287212 */ /* 0x000fc600078e3cff */
[----:B-1----:R-:W-:-:S04]  /*4b10*/  IMAD.MOV R8, RZ, RZ, -R6 ;  /* 0x000000ffff087224 */ /* 0x002fc800078e0a06 */
[----:B------:R-:W-:Y:S01]  /*4b20*/  @!P0 IMAD.MOV.U32 R6, RZ, RZ, R8 ;  /* 0x000000ffff068224 */ /* 0x000fe200078e0008 */
[----:B------:R-:W-:Y:S02]  /*4b30*/  SHF.R.S32.HI R8, RZ, 0x1f, R41 ;  /* 0x0000001fff087819 */ /* 0x000fe40000011429 */
[----:B------:R-:W-:Y:S02]  /*4b40*/  ISETP.GE.AND P0, PT, R40, RZ, PT ;  /* 0x000000ff2800720c */ /* 0x000fe40003f06270 */
[C---:B------:R-:W-:Y:S02]  /*4b50*/  LOP3.LUT R32, R8.reuse, R31, RZ, 0x3c, !PT ;  /* 0x0000001f08207212 */ /* 0x040fe400078e3cff */
[----:B------:R-:W-:-:S06]  /*4b60*/  LOP3.LUT R33, R8, R41, RZ, 0x3c, !PT ;  /* 0x0000002908217212 */ /* 0x000fcc00078e3cff */
[----:B------:R-:W1:Y:S02]  /*4b70*/  I2F.F64.S64 R32, R32 ;  /* 0x0000002000207312 */ /* 0x000e640000301c00 */
[----:B-1----:R-:W-:-:S10]  /*4b80*/  DMUL R34, R32, UR6 ;  /* 0x0000000620227c28 */ /* 0x002fd40008000000 */
[----:B------:R-:W1:Y:S02]  /*4b90*/  F2F.F32.F64 R34, R34 ;  /* 0x0000002200227310 */ /* 0x000e640000301000 */
[----:B-1----:R-:W-:-:S07]  /*4ba0*/  FSEL R31, -R34, R34, !P0 ;  /* 0x00000022221f7208 */ /* 0x002fce0004000100 */
.L_x_34:
[----:B------:R-:W-:Y:S05]  /*4bb0*/  BSYNC B0 ;  /* 0x0000000000007941 */ /* 0x000fea0003800000 */
.L_x_33:
[----:B------:R-:W-:Y:S01]  /*4bc0*/  LOP3.LUT R8, R6, 0x1, RZ, 0xc0, !PT ;  /* 0x0000000106087812 */ /* 0x000fe200078ec0ff */
[----:B------:R-:W-:Y:S01]  /*4bd0*/  FMUL.FTZ R35, R31, R31 ;  /* 0x0000001f1f237220 */ /* 0x000fe20000410000 */
[----:B------:R-:W-:Y:S01]  /*4be0*/  MOV R32, 0xb94d4153 ;  /* 0xb94d415300207802 */ /* 0x000fe20000000f00 */
[----:B------:R-:W-:Y:S01]  /*4bf0*/  IMAD.MOV.U32 R33, RZ, RZ, 0x3c0885e4 ;  /* 0x3c0885e4ff217424 */ /* 0x000fe200078e00ff */
[----:B------:R-:W-:Y:S01]  /*4c00*/  ISETP.NE.U32.AND P0, PT, R8, 0x1, PT ;  /* 0x000000010800780c */ /* 0x000fe20003f05070 */
[----:B------:R-:W-:Y:S01]  /*4c10*/  IMAD.MOV.U32 R34, RZ, RZ, -0x41d55558 ;  /* 0xbe2aaaa8ff227424 */ /* 0x000fe200078e00ff */
[----:B------:R-:W-:Y:S01]  /*4c20*/  ISETP.NE.AND P6, PT, R52, RZ, PT ;  /* 0x000000ff3400720c */ /* 0x000fe20003fc5270 */
[----:B------:R-:W-:Y:S10]  /*4c30*/  BSSY B0, `(.L_x_36) ;  /* 0x0000044000007945 */ /* 0x000ff40003800000 */
[----:B------:R-:W-:-:S02]  /*4c40*/  @!P0 IMAD.MOV.U32 R8, RZ, RZ, 0x37cbac00 ;  /* 0x37cbac00ff088424 */ /* 0x000fc400078e00ff */
[----:B------:R-:W-:Y:S02]  /*4c50*/  @!P0 IMAD.MOV.U32 R33, RZ, RZ, 0x3d2aaabb ;  /* 0x3d2aaabbff218424 */ /* 0x000fe400078e00ff */
[----:B------:R-:W-:Y:S01]  /*4c60*/  @!P0 FFMA.FTZ R32, R35, R8, -0.0013887860113754868507 ;  /* 0xbab607ed23208423 */ /* 0x000fe20000010008 */
[----:B------:R-:W-:Y:S01]  /*4c70*/  FSEL R8, R31, 1, P0 ;  /* 0x3f8000001f087808 */ /* 0x000fe20000000000 */
[----:B------:R-:W-:Y:S01]  /*4c80*/  @!P0 IMAD.MOV.U32 R34, RZ, RZ, -0x41000001 ;  /* 0xbeffffffff228424 */ /* 0x000fe200078e00ff */
[----:B------:R-:W-:Y:S01]  /*4c90*/  LOP3.LUT P0, RZ, R6, 0x2, RZ, 0xc0, !PT ;  /* 0x0000000206ff7812 */ /* 0x000fe2000780c0ff */
[C---:B------:R-:W-:Y:S02]  /*4ca0*/  FFMA.FTZ R33, R35.reuse, R32, R33 ;  /* 0x0000002023217223 */ /* 0x040fe40000010021 */
[C---:B------:R-:W-:Y:S02]  /*4cb0*/  FFMA.FTZ R31, R35.reuse, R8, RZ ;  /* 0x00000008231f7223 */ /* 0x040fe400000100ff */
[----:B------:R-:W-:-:S04]  /*4cc0*/  FFMA.FTZ R33, R35, R33, R34 ;  /* 0x0000002123217223 */ /* 0x000fc80000010022 */
[----:B------:R-:W-:-:S04]  /*4cd0*/  FFMA.FTZ R8, R31, R33, R8 ;  /* 0x000000211f087223 */ /* 0x000fc80000010008 */
[----:B------:R-:W-:Y:S01]  /*4ce0*/  @P0 FFMA.FTZ R8, R8, -1, RZ ;  /* 0xbf80000008080823 */ /* 0x000fe200000100ff */
[----:B------:R-:W-:Y:S06]  /*4cf0*/  @!P6 BRA `(.L_x_37) ;  /* 0x0000000000dce947 */ /* 0x000fec0003800000 */
        /* <DEDUP_REMOVED lines=14> */
.L_x_38:
        /* <DEDUP_REMOVED lines=41> */
.L_x_37:
[----:B------:R-:W-:Y:S05]  /*5070*/  BSYNC B0 ;  /* 0x0000000000007941 */ /* 0x000fea0003800000 */
.L_x_36:
[----:B------:R-:W-:Y:S01]  /*5080*/  LOP3.LUT R6, R4, 0x1, RZ, 0xc0, !PT ;  /* 0x0000000104067812 */ /* 0x000fe200078ec0ff */
[----:B------:R-:W-:Y:S01]  /*5090*/  FMUL.FTZ R35, R30, R30 ;  /* 0x0000001e1e237220 */ /* 0x000fe20000410000 */
[----:B------:R-:W-:Y:S01]  /*50a0*/  IMAD.MOV.U32 R31, RZ, RZ, -0x46b2bead ;  /* 0xb94d4153ff1f7424 */ /* 0x000fe200078e00ff */
[----:B------:R-:W-:Y:S01]  /*50b0*/  ISETP.NE.AND P1, PT, R53, RZ, PT ;  /* 0x000000ff3500720c */ /* 0x000fe20003f25270 */
[----:B------:R-:W-:Y:S01]  /*50c0*/  IMAD.MOV.U32 R32, RZ, RZ, 0x3c0885e4 ;  /* 0x3c0885e4ff207424 */ /* 0x000fe200078e00ff */
[----:B------:R-:W-:Y:S01]  /*50d0*/  ISETP.NE.U32.AND P0, PT, R6, 0x1, PT ;  /* 0x000000010600780c */ /* 0x000fe20003f05070 */
[----:B------:R-:W-:Y:S01]  /*50e0*/  IMAD.MOV.U32 R33, RZ, RZ, -0x41d55558 ;  /* 0xbe2aaaa8ff217424 */ /* 0x000fe200078e00ff */
[----:B------:R-:W-:Y:S11]  /*50f0*/  BSSY B0, `(.L_x_39) ;  /* 0x0000042000007945 */ /* 0x000ff60003800000 */
[----:B------:R-:W-:Y:S01]  /*5100*/  @!P0 MOV R6, 0x37cbac00 ;  /* 0x37cbac0000068802 */ /* 0x000fe20000000f00 */
[----:B------:R-:W-:-:S02]  /*5110*/  @!P0 IMAD.MOV.U32 R32, RZ, RZ, 0x3d2aaabb ;  /* 0x3d2aaabbff208424 */ /* 0x000fc400078e00ff */
[----:B------:R-:W-:Y:S02]  /*5120*/  @!P0 IMAD.MOV.U32 R33, RZ, RZ, -0x41000001 ;  /* 0xbeffffffff218424 */ /* 0x000fe400078e00ff */
[C---:B------:R-:W-:Y:S01]  /*5130*/  @!P0 FFMA.FTZ R31, R35.reuse, R6, -0.0013887860113754868507 ;  /* 0xbab607ed231f8423 */ /* 0x040fe20000010006 */
[----:B------:R-:W-:Y:S02]  /*5140*/  FSEL R6, R30, 1, P0 ;  /* 0x3f8000001e067808 */ /* 0x000fe40000000000 */
        /* <DEDUP_REMOVED lines=20> */
.L_x_41:
[----:B------:R-:W-:-:S04]  /*5290*/  IADD3 R28, P0, R34, UR6, RZ ;  /* 0x00000006221c7c10 */ /* 0x000fc8000ff1e0ff */
[----:B------:R-:W-:-:S05]  /*52a0*/  IADD3.X R29, R35, UR7, RZ, P0, !PT ;  /* 0x00000007231d7c10 */ /* 0x000fca00087fe4ff */
[----:B------:R1:W2:Y:S01]  /*52b0*/  LDG.E.CONSTANT R31, desc[UR4][R28.64] ;  /* 0x000000041c1f7981 */ /* 0x0002a2000c1e9900 */
[----:B------:R-:W-:-:S04]  /*52c0*/  IADD3 R34, P1, R34, 0x4, RZ ;  /* 0x0000000422227810 */ /* 0x000fc80007f3e0ff */
[----:B------:R-:W-:Y:S01]  /*52d0*/  ISETP.NE.U32.AND P0, PT, R34, 0x18, PT ;  /* 0x000000182200780c */ /* 0x000fe20003f05070 */
[----:B------:R-:W-:Y:S02]  /*52e0*/  IMAD.X R35, RZ, RZ, R35, P1 ;  /* 0x000000ffff237224 */ /* 0x000fe400008e0623 */
[----:B-1----:R-:W-:-:S03]  /*52f0*/  IMAD.MOV.U32 R28, RZ, RZ, R4 ;  /* 0x000000ffff1c7224 */ /* 0x002fc600078e0004 */
[----:B------:R-:W-:Y:S01]  /*5300*/  ISETP.NE.AND.EX P0, PT, R35, RZ, PT, P0 ;  /* 0x000000ff2300720c */ /* 0x000fe20003f05300 */
[----:B------:R-:W-:Y:S02]  /*5310*/  IMAD.MOV.U32 R29, RZ, RZ, RZ ;  /* 0x000000ffff1d7224 */ /* 0x000fe400078e00ff */
[----:B--2---:R-:W-:-:S05]  /*5320*/  IMAD.WIDE.U32 R30, R40, R31, R28 ;  /* 0x0000001f281e7225 */ /* 0x004fca00078e001c */
[----:B------:R1:W-:Y:S01]  /*5330*/  STL [R33], R30 ;  /* 0x0000001e21007387 */ /* 0x0003e20000100800 */
[----:B------:R-:W-:Y:S01]  /*5340*/  MOV R4, R31 ;  /* 0x0000001f00047202 */ /* 0x000fe20000000f00 */
[----:B-1----:R-:W-:-:S03]  /*5350*/  VIADD R33, R33, 0x4 ;  /* 0x0000000421217836 */ /* 0x002fc60000000000 */
        /* <DEDUP_REMOVED lines=9> */
[----:B------:R-:W-:-:S02]  /*53f0*/  ISETP.GE.AND P1, PT, R38, RZ, PT ;  /* 0x000000ff2600720c */ /* 0x000fc40003f26270 */
[-C--:B--2---:R-:W-:Y:S02]  /*5400*/  SHF.L.W.U32.HI R35, R28, R39.reuse, R35 ;  /* 0x000000271c237219 */ /* 0x084fe40000010e23 */
[----:B---3--:R-:W-:-:S04]  /*5410*/  @P0 SHF.L.W.U32.HI R28, R29, R39, R28 ;  /* 0x000000271d1c0219 */ /* 0x008fc80000010e1c */
[C---:B------:R-:W-:Y:S01]  /*5420*/  SHF.L.W.U32.HI R29, R28.reuse, 0x2, R35 ;  /* 0x000000021c1d7819 */ /* 0x040fe20000010e23 */
[----:B------:R-:W-:-:S03]  /*5430*/  IMAD.SHL.U32 R28, R28, 0x4, RZ ;  /* 0x000000041c1c7824 */ /* 0x000fc600078e00ff */
[----:B------:R-:W-:Y:S02]  /*5440*/  SHF.R.S32.HI R31, RZ, 0x1f, R29 ;  /* 0x0000001fff1f7819 */ /* 0x000fe4000001141d */
[----:B------:R-:W-:Y:S02]  /*5450*/  LOP3.LUT R38, R29, R38, RZ, 0x3c, !PT ;  /* 0x000000261d267212 */ /* 0x000fe400078e3cff */
[C---:B------:R-:W-:Y:S02]  /*5460*/  LOP3.LUT R30, R31.reuse, R28, RZ, 0x3c, !PT ;  /* 0x0000001c1f1e7212 */ /* 0x040fe400078e3cff */
[----:B------:R-:W-:Y:S02]  /*5470*/  LOP3.LUT R31, R31, R29, RZ, 0x3c, !PT ;  /* 0x0000001d1f1f7212 */ /* 0x000fe400078e3cff */
[----:B------:R-:W-:Y:S02]  /*5480*/  SHF.R.U32.HI R28, RZ, 0x1e, R35 ;  /* 0x0000001eff1c7819 */ /* 0x000fe40000011623 */
[----:B------:R-:W-:-:S02]  /*5490*/  ISETP.GE.AND P0, PT, R38, RZ, PT ;  /* 0x000000ff2600720c */ /* 0x000fc40003f06270 */
[----:B------:R-:W2:Y:S01]  /*54a0*/  I2F.F64.S64 R30, R30 ;  /* 0x0000001e001e7312 */ /* 0x000ea20000301c00 */
[----:B------:R-:W-:-:S05]  /*54b0*/  LEA.HI R28, R29, R28, RZ, 0x1 ;  /* 0x0000001c1d1c7211 */ /* 0x000fca00078f08ff */
[----:B-1----:R-:W-:-:S04]  /*54c0*/  IMAD.MOV R4, RZ, RZ, -R28 ;  /* 0x000000ffff047224 */ /* 0x002fc800078e0a1c */
[----:B------:R-:W-:Y:S01]  /*54d0*/  @!P1 IMAD.MOV.U32 R28, RZ, RZ, R4 ;  /* 0x000000ffff1c9224 */ /* 0x000fe200078e0004 */
[----:B--2---:R-:W-:-:S10]  /*54e0*/  DMUL R32, R30, UR6 ;  /* 0x000000061e207c28 */ /* 0x004fd40008000000 */
[----:B------:R-:W1:Y:S02]  /*54f0*/  F2F.F32.F64 R32, R32 ;  /* 0x0000002000207310 */ /* 0x000e640000301000 */
[----:B-1----:R-:W-:-:S07]  /*5500*/  FSEL R29, -R32, R32, !P0 ;  /* 0x00000020201d7208 */ /* 0x002fce0004000100 */
.L_x_40:
[----:B------:R-:W-:Y:S05]  /*5510*/  BSYNC B0 ;  /* 0x0000000000007941 */ /* 0x000fea0003800000 */
.L_x_39:
[----:B------:R-:W-:Y:S01]  /*5520*/  LOP3.LUT R4, R28, 0x1, RZ, 0xc0, !PT ;  /* 0x000000011c047812 */ /* 0x000fe200078ec0ff */
[C---:B------:R-:W-:Y:S01]  /*5530*/  FMUL.FTZ R34, R29.reuse, R29 ;  /* 0x0000001d1d227220 */ /* 0x040fe20000410000 */
[----:B------:R-:W-:Y:S01]  /*5540*/  IMAD.MOV.U32 R30, RZ, RZ, -0x46b2bead ;  /* 0xb94d4153ff1e7424 */ /* 0x000fe200078e00ff */
[----:B------:R-:W-:Y:S01]  /*5550*/  MOV R31, 0x3c0885e4 ;  /* 0x3c0885e4001f7802 */ /* 0x000fe20000000f00 */
[----:B------:R-:W-:Y:S01]  /*5560*/  IMAD.MOV.U32 R32, RZ, RZ, -0x41d55558 ;  /* 0xbe2aaaa8ff207424 */ /* 0x000fe200078e00ff */
[----:B------:R-:W-:Y:S01]  /*5570*/  ISETP.NE.U32.AND P0, PT, R4, 0x1, PT ;  /* 0x000000010400780c */ /* 0x000fe20003f05070 */
[----:B------:R-:W-:Y:S01]  /*5580*/  BSSY B0, `(.L_x_42) ;  /* 0x0000044000007945 */ /* 0x000fe20003800000 */
[----:B------:R-:W-:Y:S02]  /*5590*/  ISETP.NE.AND P2, PT, R54, RZ, PT ;  /* 0x000000ff3600720c */ /* 0x000fe40003f45270 */
[----:B------:R-:W-:Y:S02]  /*55a0*/  LOP3.LUT P1, RZ, R28, 0x2, RZ, 0xc0, !PT ;  /* 0x000000021cff7812 */ /* 0x000fe4000782c0ff */
[----:B------:R-:W-:-:S05]  /*55b0*/  FSEL R4, R29, 1, P0 ;  /* 0x3f8000001d047808 */ /* 0x000fca0000000000 */
[C---:B------:R-:W-:Y:S02]  /*55c0*/  FFMA.FTZ R29, R34.reuse, R4, RZ ;  /* 0x00000004221d7223 */ /* 0x040fe400000100ff */
[----:B------:R-:W-:Y:S02]  /*55d0*/  @!P0 IMAD.MOV.U32 R33, RZ, RZ, 0x37cbac00 ;  /* 0x37cbac00ff218424 */ /* 0x000fe400078e00ff */
[----:B------:R-:W-:Y:S02]  /*55e0*/  @!P0 IMAD.MOV.U32 R31, RZ, RZ, 0x3d2aaabb ;  /* 0x3d2aaabbff1f8424 */ /* 0x000fe400078e00ff */
[----:B------:R-:W-:Y:S01]  /*55f0*/  @!P0 FFMA.FTZ R30, R34, R33, -0.0013887860113754868507 ;  /* 0xbab607ed221e8423 */ /* 0x000fe20000010021 */
[----:B------:R-:W-:-:S03]  /*5600*/  @!P0 IMAD.MOV.U32 R32, RZ, RZ, -0x41000001 ;  /* 0xbeffffffff208424 */ /* 0x000fc600078e00ff */
[----:B------:R-:W-:-:S04]  /*5610*/  FFMA.FTZ R31, R34, R30, R31 ;  /* 0x0000001e221f7223 */ /* 0x000fc8000001001f */
        /* <DEDUP_REMOVED lines=8> */
[----:B------:R-:W-:Y:S01]  /*56a0*/  IMAD.MOV.U32 R26, RZ, RZ, RZ ;  /* 0x000000ffff1a7224 */ /* 0x000fe200078e00ff */
[----:B------:R-:W-:Y:S01]  /*56b0*/  SHF.L.U32 R30, R37, 0x8, RZ ;  /* 0x00000008251e7819 */ /* 0x000fe200000006ff */
        /* <DEDUP_REMOVED lines=8> */
.L_x_44:
[----:B------:R-:W-:-:S04]  /*5740*/  IADD3 R30, P0, R29, UR6, RZ ;  /* 0x000000061d1e7c10 */ /* 0x000fc8000ff1e0ff */
[----:B------:R-:W-:-:S05]  /*5750*/  IADD3.X R31, R34, UR7, RZ, P0, !PT ;  /* 0x00000007221f7c10 */ /* 0x000fca00087fe4ff */
[----:B------:R1:W2:Y:S01]  /*5760*/  LDG.E.CONSTANT R33, desc[UR4][R30.64] ;  /* 0x000000041e217981 */ /* 0x0002a2000c1e9900 */
[----:B------:R-:W-:-:S04]  /*5770*/  IADD3 R29, P1, R29, 0x4, RZ ;  /* 0x000000041d1d7810 */ /* 0x000fc80007f3e0ff */
[----:B------:R-:W-:Y:S01]  /*5780*/  ISETP.NE.U32.AND P0, PT, R29, 0x18, PT ;  /* 0x000000181d00780c */ /* 0x000fe20003f05070 */
[----:B------:R-:W-:Y:S01]  /*5790*/  IMAD.X R34, RZ, RZ, R34, P1 ;  /* 0x000000ffff227224 */ /* 0x000fe200008e0622 */
[----:B-1----:R-:W-:Y:S01]  /*57a0*/  MOV R30, R26 ;  /* 0x0000001a001e7202 */ /* 0x002fe20000000f00 */
[----:B------:R-:W-:-:S03]  /*57b0*/  IMAD.MOV.U32 R31, RZ, RZ, RZ ;  /* 0x000000ffff1f7224 */ /* 0x000fc600078e00ff */
[----:B------:R-:W-:Y:S01]  /*57c0*/  ISETP.NE.AND.EX P0, PT, R34, RZ, PT, P0 ;  /* 0x000000ff2200720c */ /* 0x000fe20003f05300 */
[----:B--2---:R-:W-:-:S04]  /*57d0*/  IMAD.WIDE.U32 R32, R38, R33, R30 ;  /* 0x0000002126207225 */ /* 0x004fc800078e001e */
[----:B------:R-:W-:Y:S01]  /*57e0*/  IMAD.MOV.U32 R26, RZ, RZ, R33 ;  /* 0x000000ffff1a7224 */ /* 0x000fe200078e0021 */
[----:B------:R1:W-:Y:S02]  /*57f0*/  STL [R27], R32 ;  /* 0x000000201b007387 */ /* 0x0003e40000100800 */
[----:B-1----:R-:W-:-:S05]  /*5800*/  VIADD R27, R27, 0x4 ;  /* 0x000000041b1b7836 */ /* 0x002fca0000000000 */
[----:B------:R-:W-:Y:S05]  /*5810*/  @P0 BRA `(.L_x_44) ;  /* 0xfffffffc00c80947 */ /* 0x000fea000383ffff */
[C---:B------:R-:W-:Y:S01]  /*5820*/  LOP3.LUT P0, RZ, R37.reuse, 0xf800000, RZ, 0xc0, !PT ;  /* 0x0f80000025ff7812 */ /* 0x040fe2000780c0ff */
        /* <DEDUP_REMOVED lines=19> */
[----:B-1----:R-:W-:-:S04]  /*5960*/  LEA.HI R26, R28, R27, RZ, 0x1 ;  /* 0x0000001b1c1a7211 */ /* 0x002fc800078f08ff */
[----:B------:R-:W-:-:S05]  /*5970*/  IADD3 R27, -R26, RZ, RZ ;  /* 0x000000ff1a1b7210 */ /* 0x000fca0007ffe1ff */
[----:B------:R-:W-:Y:S01]  /*5980*/  @!P1 IMAD.MOV.U32 R26, RZ, RZ, R27 ;  /* 0x000000ffff1a9224 */ /* 0x000fe200078e001b */
[----:B--2---:R-:W-:-:S10]  /*5990*/  DMUL R34, R32, UR6 ;  /* 0x0000000620227c28 */ /* 0x004fd40008000000 */
[----:B------:R-:W1:Y:S02]  /*59a0*/  F2F.F32.F64 R34, R34 ;  /* 0x0000002200227310 */ /* 0x000e640000301000 */
[----:B-1----:R-:W-:-:S07]  /*59b0*/  FSEL R27, -R34, R34, !P0 ;  /* 0x00000022221b7208 */ /* 0x002fce0004000100 */
.L_x_43:
[----:B------:R-:W-:Y:S05]  /*59c0*/  BSYNC B0 ;  /* 0x0000000000007941 */ /* 0x000fea0003800000 */
.L_x_42:
[----:B------:R-:W-:Y:S01]  /*59d0*/  LOP3.LUT R28, R26, 0x1, RZ, 0xc0, !PT ;  /* 0x000000011a1c7812 */ /* 0x000fe200078ec0ff */
[----:B------:R-:W-:Y:S01]  /*59e0*/  FMUL.FTZ R32, R27, R27 ;  /* 0x0000001b1b207220 */ /* 0x000fe20000410000 */
[----:B------:R-:W-:Y:S01]  /*59f0*/  IMAD.MOV.U32 R29, RZ, RZ, 0x3c0885e4 ;  /* 0x3c0885e4ff1d7424 */ /* 0x000fe200078e00ff */
[----:B------:R-:W-:Y:S01]  /*5a00*/  ISETP.NE.AND P2, PT, R55, RZ, PT ;  /* 0x000000ff3700720c */ /* 0x000fe20003f45270 */
[----:B------:R-:W-:Y:S01]  /*5a10*/  IMAD.MOV.U32 R30, RZ, RZ, -0x41d55558 ;  /* 0xbe2aaaa8ff1e7424 */ /* 0x000fe200078e00ff */
[----:B------:R-:W-:Y:S01]  /*5a20*/  ISETP.NE.U32.AND P0, PT, R28, 0x1, PT ;  /* 0x000000011c00780c */ /* 0x000fe20003f05070 */
[----:B------:R-:W-:Y:S01]  /*5a30*/  IMAD.MOV.U32 R28, RZ, RZ, -0x46b2bead ;  /* 0xb94d4153ff1c7424 */ /* 0x000fe200078e00ff */
[----:B------:R-:W-:Y:S01]  /*5a40*/  LOP3.LUT P1, RZ, R26, 0x2, RZ, 0xc0, !PT ;  /* 0x000000021aff7812 */ /* 0x000fe2000782c0ff */
[----:B------:R-:W-:Y:S01]  /*5a50*/  BSSY B0, `(.L_x_45) ;  /* 0x0000042000007945 */ /* 0x000fe20003800000 */
[----:B------:R-:W-:-:S05]  /*5a60*/  FSEL R26, R27, 1, P0 ;  /* 0x3f8000001b1a7808 */ /* 0x000fca0000000000 */
[----:B------:R-:W-:-:S04]  /*5a70*/  FFMA.FTZ R27, R32, R26, RZ ;  /* 0x0000001a201b7223 */ /* 0x000fc800000100ff */
[----:B------:R-:W-:Y:S01]  /*5a80*/  @!P0 IMAD.MOV.U32 R31, RZ, RZ, 0x37cbac00 ;  /* 0x37cbac00ff1f8424 */ /* 0x000fe200078e00ff */
[----:B------:R-:W-:Y:S01]  /*5a90*/  @!P0 MOV R29, 0x3d2aaabb ;  /* 0x3d2aaabb001d8802 */ /* 0x000fe20000000f00 */
[----:B------:R-:W-:Y:S02]  /*5aa0*/  @!P0 IMAD.MOV.U32 R30, RZ, RZ, -0x41000001 ;  /* 0xbeffffffff1e8424 */ /* 0x000fe400078e00ff */
[----:B------:R-:W-:-:S04]  /*5ab0*/  @!P0 FFMA.FTZ R28, R32, R31, -0.0013887860113754868507 ;  /* 0xbab607ed201c8423 */ /* 0x000fc8000001001f */
        /* <DEDUP_REMOVED lines=15> */
[----:B------:R-:W-:Y:S01]  /*5bb0*/  IMAD.MOV.U32 R29, RZ, RZ, RZ ;  /* 0x000000ffff1d7224 */ /* 0x000fe200078e00ff */
[----:B------:R-:W-:Y:S01]  /*5bc0*/  IADD3 R28, R25, -0x80, RZ ;  /* 0xffffff80191c7810 */ /* 0x000fe20007ffe0ff */
[----:B------:R-:W-:-:S03]  /*5bd0*/  IMAD.MOV.U32 R25, RZ, RZ, R1 ;  /* 0x000000ffff197224 */ /* 0x000fc600078e0001 */
[----:B------:R-:W-:-:S07]  /*5be0*/  SHF.R.U32.HI R28, RZ, 0x5, R28 ;  /* 0x00000005ff1c7819 */ /* 0x000fce000001161c */
.L_x_47:
        /* <DEDUP_REMOVED lines=24> */
[----:B---3--:R-:W-:Y:S02]  /*5d70*/  @P0 SHF.L.W.U32.HI R25, R27, R34, R25 ;  /* 0x000000221b190219 */ /* 0x008fe40000010e19 */
[--C-:B-1----:R-:W-:Y:S02]  /*5d80*/  SHF.R.U32.HI R24, RZ, 0x1e, R28.reuse ;  /* 0x0000001eff187819 */ /* 0x102fe4000001161c */
[C---:B------:R-:W-:Y:S01]  /*5d90*/  SHF.L.W.U32.HI R27, R25.reuse, 0x2, R28 ;  /* 0x00000002191b7819 */ /* 0x040fe20000010e1c */
[----:B------:R-:W-:-:S03]  /*5da0*/  IMAD.SHL.U32 R25, R25, 0x4, RZ ;  /* 0x0000000419197824 */ /* 0x000fc600078e00ff */
[----:B------:R-:W-:Y:S02]  /*5db0*/  SHF.R.S32.HI R30, RZ, 0x1f, R27 ;  /* 0x0000001fff1e7819 */ /* 0x000fe4000001141b */
[C---:B------:R-:W-:Y:S02]  /*5dc0*/  LEA.HI R24, R27.reuse, R24, RZ, 0x1 ;  /* 0x000000181b187211 */ /* 0x040fe400078f08ff */
[C---:B------:R-:W-:Y:S02]  /*5dd0*/  LOP3.LUT R32, R30.reuse, R25, RZ, 0x3c, !PT ;  /* 0x000000191e207212 */ /* 0x040fe400078e3cff */
[----:B------:R-:W-:Y:S01]  /*5de0*/  LOP3.LUT R33, R30, R27, RZ, 0x3c, !PT ;  /* 0x0000001b1e217212 */ /* 0x000fe200078e3cff */
[----:B------:R-:W-:Y:S01]  /*5df0*/  IMAD.MOV R25, RZ, RZ, -R24 ;  /* 0x000000ffff197224 */ /* 0x000fe200078e0a18 */
[----:B------:R-:W-:-:S03]  /*5e00*/  LOP3.LUT R36, R27, R36, RZ, 0x3c, !PT ;  /* 0x000000241b247212 */ /* 0x000fc600078e3cff */
[----:B------:R-:W-:Y:S01]  /*5e10*/  @!P1 IMAD.MOV.U32 R24, RZ, RZ, R25 ;  /* 0x000000ffff189224 */ /* 0x000fe200078e0019 */
[----:B------:R-:W1:Y:S01]  /*5e20*/  I2F.F64.S64 R32, R32 ;  /* 0x0000002000207312 */ /* 0x000e620000301c00 */
[----:B------:R-:W-:Y:S01]  /*5e30*/  ISETP.GE.AND P0, PT, R36, RZ, PT ;  /* 0x000000ff2400720c */ /* 0x000fe20003f06270 */
[----:B-1----:R-:W-:-:S10]  /*5e40*/  DMUL R30, R32, UR6 ;  /* 0x00000006201e7c28 */ /* 0x002fd40008000000 */
[----:B------:R-:W1:Y:S02]  /*5e50*/  F2F.F32.F64 R30, R30 ;  /* 0x0000001e001e7310 */ /* 0x000e640000301000 */
[----:B-1----:R-:W-:-:S07]  /*5e60*/  FSEL R25, -R30, R30, !P0 ;  /* 0x0000001e1e197208 */ /* 0x002fce0004000100 */
.L_x_46:
[----:B------:R-:W-:Y:S05]  /*5e70*/  BSYNC B0 ;  /* 0x0000000000007941 */ /* 0x000fea0003800000 */
.L_x_45:
[C---:B------:R-:W-:Y:S01]  /*5e80*/  LOP3.LUT P1, RZ, R24.reuse, 0x2, RZ, 0xc0, !PT ;  /* 0x0000000218ff7812 */ /* 0x040fe2000782c0ff */
[----:B-----5:R-:W-:Y:S01]  /*5e90*/  HADD2.F32 R35, -RZ, R20.H0_H0 ;  /* 0x20000014ff237230 */ /* 0x020fe20000004100 */
[----:B------:R-:W-:Y:S01]  /*5ea0*/  LOP3.LUT R24, R24, 0x1, RZ, 0xc0, !PT ;  /* 0x0000000118187812 */ /* 0x000fe200078ec0ff */
[----:B------:R-:W-:Y:S02]  /*5eb0*/  HADD2.F32 R28, -RZ, R20.H1_H1 ;  /* 0x30000014ff1c7230 */ /* 0x000fe40000004100 */
[----:B------:R-:W-:Y:S01]  /*5ec0*/  HADD2.F32 R37, -RZ, R16.H1_H1 ;  /* 0x30000010ff257230 */ /* 0x000fe20000004100 */
[----:B------:R-:W-:Y:S01]  /*5ed0*/  ISETP.NE.U32.AND P0, PT, R24, 0x1, PT ;  /* 0x000000011800780c */ /* 0x000fe20003f05070 */
[----:B------:R-:W-:Y:S02]  /*5ee0*/  HADD2.F32 R30, -RZ, R16.H0_H0 ;  /* 0x20000010ff1e7230 */ /* 0x000fe40000004100 */
[----:B------:R-:W-:Y:S01]  /*5ef0*/  @!P5 FADD R30, RZ, -R35 ;  /* 0x80000023ff1ed221 */ /* 0x000fe20000000000 */
[----:B------:R-:W-:Y:S01]  /*5f00*/  @!P5 FADD R37, RZ, -R28 ;  /* 0x8000001cff25d221 */ /* 0x000fe20000000000 */
[----:B------:R-:W-:-:S02]  /*5f10*/  HADD2.F32 R40, -RZ, R23.H0_H0 ;  /* 0x20000017ff287230 */ /* 0x000fc40000004100 */
[C---:B------:R-:W-:Y:S01]  /*5f20*/  FMUL.FTZ R28, R25.reuse, R25 ;  /* 0x00000019191c7220 */ /* 0x040fe20000410000 */
[----:B------:R-:W-:Y:S01]  /*5f30*/  HADD2.F32 R36, -RZ, R23.H1_H1 ;  /* 0x30000017ff247230 */ /* 0x000fe20000004100 */
[----:B------:R-:W-:Y:S01]  /*5f40*/  FSEL R25, R25, 1, P0 ;  /* 0x3f80000019197808 */ /* 0x000fe20000000000 */
[----:B------:R-:W-:Y:S02]  /*5f50*/  HADD2.F32 R39, -RZ, R22.H0_H0 ;  /* 0x20000016ff277230 */ /* 0x000fe40000004100 */
[----:B------:R-:W-:Y:S01]  /*5f60*/  FMUL R37, R37, R42 ;  /* 0x0000002a25257220 */ /* 0x000fe20000400000 */
[----:B------:R-:W-:Y:S02]  /*5f70*/  HADD2.F32 R34, -RZ, R22.H1_H1 ;  /* 0x30000016ff227230 */ /* 0x000fe40000004100 */
[----:B------:R-:W-:Y:S01]  /*5f80*/  FMUL R43, R30, R43 ;  /* 0x0000002b1e2b7220 */ /* 0x000fe20000400000 */
[----:B------:R-:W-:Y:S02]  /*5f90*/  HADD2.F32 R33, -RZ, R18.H1_H1 ;  /* 0x30000012ff217230 */ /* 0x000fe40000004100 */
[----:B------:R-:W-:-:S02]  /*5fa0*/  @!P0 IMAD.MOV.U32 R35, RZ, RZ, 0x37cbac00 ;  /* 0x37cbac00ff238424 */ /* 0x000fc400078e00ff */
[----:B------:R-:W-:Y:S01]  /*5fb0*/  @!P5 FADD R33, RZ, -R34 ;  /* 0x80000022ff21d221 */ /* 0x000fe20000000000 */
[----:B------:R-:W-:Y:S02]  /*5fc0*/  HADD2.F32 R23, -RZ, R18.H0_H0 ;  /* 0x20000012ff177230 */ /* 0x000fe40000004100 */
[----:B------:R-:W-:Y:S01]  /*5fd0*/  @!P5 FADD R23, RZ, -R39 ;  /* 0x80000027ff17d221 */ /* 0x000fe20000000000 */
[----:B------:R-:W-:Y:S02]  /*5fe0*/  HADD2.F32 R18, -RZ, R12.H1_H1 ;  /* 0x3000000cff127230 */ /* 0x000fe40000004100 */
[----:B------:R-:W-:Y:S02]  /*5ff0*/  HADD2.F32 R22, -RZ, R12.H0_H0 ;  /* 0x2000000cff167230 */ /* 0x000fe40000004100 */
[----:B------:R-:W-:Y:S01]  /*6000*/  FMUL R23, R23, R6 ;  /* 0x0000000617177220 */ /* 0x000fe20000400000 */
[----:B------:R-:W-:Y:S02]  /*6010*/  HADD2.F32 R16, -RZ, R13.H1_H1 ;  /* 0x3000000dff107230 */ /* 0x000fe40000004100 */
[----:B------:R-:W-:Y:S01]  /*6020*/  FFMA R37, R18, R9, R37 ;  /* 0x0000000912257223 */ /* 0x000fe20000000025 */
[----:B------:R-:W-:Y:S01]  /*6030*/  HADD2.F32 R20, -RZ, R13.H0_H0 ;  /* 0x2000000dff147230 */ /* 0x000fe20000004100 */
[----:B------:R-:W-:Y:S01]  /*6040*/  MOV R13, 0x3c0885e4 ;  /* 0x3c0885e4000d7802 */ /* 0x000fe20000000f00 */
[----:B------:R-:W-:-:S02]  /*6050*/  IMAD.MOV.U32 R12, RZ, RZ, -0x46b2bead ;  /* 0xb94d4153ff0c7424 */ /* 0x000fc400078e00ff */
[----:B------:R-:W-:Y:S01]  /*6060*/  @!P0 FFMA.FTZ R12, R28, R35, -0.0013887860113754868507 ;  /* 0xbab607ed1c0c8423 */ /* 0x000fe20000010023 */
[----:B------:R-:W-:Y:S02]  /*6070*/  @!P0 IMAD.MOV.U32 R13, RZ, RZ, 0x3d2aaabb ;  /* 0x3d2aaabbff0d8424 */ /* 0x000fe400078e00ff */
[----:B------:R-:W-:Y:S01]  /*6080*/  FFMA R22, R22, R11, R43 ;  /* 0x0000000b16167223 */ /* 0x000fe2000000002b */
[----:B------:R-:W-:Y:S02]  /*6090*/  HADD2.F32 R32, -RZ, R21.H1_H1 ;  /* 0x30000015ff207230 */ /* 0x000fe40000004100 */
[----:B------:R-:W-:Y:S02]  /*60a0*/  IMAD.MOV.U32 R24, RZ, RZ, -0x41d55558 ;  /* 0xbe2aaaa8ff187424 */ /* 0x000fe400078e00ff */
[----:B------:R-:W-:Y:S01]  /*60b0*/  FFMA.FTZ R35, R28, R12, R13 ;  /* 0x0000000c1c237223 */ /* 0x000fe2000001000d */
[----:B------:R-:W-:Y:S01]  /*60c0*/  @!P0 IMAD.MOV.U32 R24, RZ, RZ, -0x41000001 ;  /* 0xbeffffffff188424 */ /* 0x000fe200078e00ff */
[----:B------:R-:W0:Y:S01]  /*60d0*/  LDC.64 R12, c[0x0][0x220] ;  /* 0x00008800ff0c7b82 */ /* 0x000e220000000a00 */
[----:B------:R-:W-:-:S02]  /*60e0*/  HADD2.F32 R29, -RZ, R17.H1_H1 ;  /* 0x30000011ff1d7230 */ /* 0x000fc40000004100 */
[----:B------:R-:W-:Y:S01]  /*60f0*/  @!P5 FADD R29, RZ, -R32 ;  /* 0x80000020ff1dd221 */ /* 0x000fe20000000000 */
[C---:B------:R-:W-:Y:S01]  /*6100*/  FFMA.FTZ R24, R28.reuse, R35, R24 ;  /* 0x000000231c187223 */ /* 0x040fe20000010018 */
[----:B------:R-:W-:Y:S01]  /*6110*/  FFMA.FTZ R28, R28, R25, RZ ;  /* 0x000000191c1c7223 */ /* 0x000fe200000100ff */
[----:B------:R-:W-:Y:S02]  /*6120*/  HADD2.F32 R38, -RZ, R21.H0_H0 ;  /* 0x20000015ff267230 */ /* 0x000fe40000004100 */
[----:B------:R-:W-:Y:S01]  /*6130*/  FMUL R29, R29, R8 ;  /* 0x000000081d1d7220 */ /* 0x000fe20000400000 */
[----:B------:R-:W-:Y:S01]  /*6140*/  FMUL R8, R33, R4 ;  /* 0x0000000421087220 */ /* 0x000fe20000400000 */
[----:B------:R-:W-:Y:S01]  /*6150*/  FFMA.FTZ R4, R28, R24, R25 ;  /* 0x000000181c047223 */ /* 0x000fe20000010019 */
[----:B------:R-:W-:Y:S02]  /*6160*/  HADD2.F32 R31, -RZ, R17.H0_H0 ;  /* 0x20000011ff1f7230 */ /* 0x000fe40000004100 */
[----:B------:R-:W-:Y:S01]  /*6170*/  @!P5 FADD R31, RZ, -R38 ;  /* 0x80000026ff1fd221 */ /* 0x000fe20000000000 */
[----:B------:R-:W-:-:S02]  /*6180*/  HADD2.F32 R17, -RZ, R19.H1_H1 ;  /* 0x30000013ff117230 */ /* 0x000fc40000004100 */
[----:B------:R-:W-:Y:S01]  /*6190*/  @!P5 FADD R17, RZ, -R36 ;  /* 0x80000024ff11d221 */ /* 0x000fe20000000000 */
[----:B------:R-:W-:Y:S02]  /*61a0*/  HADD2.F32 R27, -RZ, R19.H0_H0 ;  /* 0x20000013ff1b7230 */ /* 0x000fe40000004100 */
[----:B------:R-:W-:Y:S01]  /*61b0*/  @!P5 FADD R27, RZ, -R40 ;  /* 0x80000028ff1bd221 */ /* 0x000fe20000000000 */
[----:B------:R-:W-:Y:S01]  /*61c0*/  @P1 FFMA.FTZ R4, R4, -1, RZ ;  /* 0xbf80000004041823 */ /* 0x000fe200000100ff */
[----:B------:R-:W-:Y:S02]  /*61d0*/  HADD2.F32 R21, -RZ, R14.H1_H1 ;  /* 0x3000000eff157230 */ /* 0x000fe40000004100 */
[----:B------:R-:W-:Y:S01]  /*61e0*/  FMUL R31, R31, R10 ;  /* 0x0000000a1f1f7220 */ /* 0x000fe20000400000 */
[----:B------:R-:W-:Y:S02]  /*61f0*/  HADD2.F32 R19, -RZ, R15.H1_H1 ;  /* 0x3000000fff137230 */ /* 0x000fe40000004100 */
[----:B------:R-:W-:Y:S01]  /*6200*/  FMUL R26, R27, R26 ;  /* 0x0000001a1b1a7220 */ /* 0x000fe20000400000 */
[----:B------:R-:W-:-:S02]  /*6210*/  HADD2.F32 R14, -RZ, R14.H0_H0 ;  /* 0x2000000eff0e7230 */ /* 0x000fc40000004100 */
[----:B------:R-:W-:Y:S01]  /*6220*/  FMUL R4, R17, R4 ;  /* 0x0000000411047220 */ /* 0x000fe20000400000 */
[----:B------:R-:W-:Y:S02]  /*6230*/  HADD2.F32 R15, -RZ, R15.H0_H0 ;  /* 0x2000000fff0f7230 */ /* 0x000fe40000004100 */
[----:B------:R-:W-:Y:S01]  /*6240*/  FFMA R20, R20, R7, R31 ;  /* 0x0000000714147223 */ /* 0x000fe2000000001f */
[----:B------:R-:W-:Y:S01]  /*6250*/  FFMA R5, R16, R5, R29 ;  /* 0x0000000510057223 */ /* 0x000fe2000000001d */
[----:B------:R-:W-:Y:S01]  /*6260*/  FFMA R6, R14, R3, R23 ;  /* 0x000000030e067223 */ /* 0x000fe20000000017 */
[----:B------:R-:W-:Y:S01]  /*6270*/  FFMA R21, R21, R2, R8 ;  /* 0x0000000215157223 */ /* 0x000fe20000000008 */
[----:B------:R-:W-:Y:S01]  /*6280*/  FFMA R7, R15, R0, R26 ;  /* 0x000000000f077223 */ /* 0x000fe2000000001a */
[----:B------:R-:W-:Y:S01]  /*6290*/  FFMA R56, R19, R56, R4 ;  /* 0x0000003813387223 */ /* 0x000fe20000000004 */
[----:B0-----:R-:W-:Y:S01]  /*62a0*/  IMAD.WIDE R12, R45, 0x2, R12 ;  /* 0x000000022d0c7825 */ /* 0x001fe200078e020c */
[----:B------:R-:W-:-:S02]  /*62b0*/  F2FP.F16.F32.PACK_AB R4, R37, R22 ;  /* 0x000000162504723e */ /* 0x000fc400000000ff */
[----:B------:R-:W-:Y:S02]  /*62c0*/  F2FP.F16.F32.PACK_AB R5, R5, R20 ;  /* 0x000000140505723e */ /* 0x000fe400000000ff */
[----:B------:R-:W-:Y:S02]  /*62d0*/  F2FP.F16.F32.PACK_AB R6, R21, R6 ;  /* 0x000000061506723e */ /* 0x000fe400000000ff */
[----:B------:R-:W-:-:S05]  /*62e0*/  F2FP.F16.F32.PACK_AB R7, R56, R7 ;  /* 0x000000073807723e */ /* 0x000fca00000000ff */
[----:B------:R-:W-:Y:S01]  /*62f0*/  STG.E.128 desc[UR4][R12.64], R4 ;  /* 0x000000040c007986 */ /* 0x000fe2000c101d04 */
[----:B------:R-:W-:Y:S05]  /*6300*/  EXIT ;  /* 0x000000000000794d */ /* 0x000fea0003800000 */
.L_x_48:
[----:B------:R-:W-:-:S00]  /*6310*/  BRA `(.L_x_48) ;  /* 0xfffffffc00fc7947 */ /* 0x000fc0000383ffff */
[----:B------:R-:W-:-:S00]  /*6320*/  NOP ;  /* 0x0000000000007918 */ /* 0x000fc00000000000 */
        /* <DEDUP_REMOVED lines=13> */
.L_x_49:


//--------------------- .nv.global.init           --------------------------
	.section	.nv.global.init,"aw",@progbits
	.align	4
.nv.global.init:
	.type		__cudart_i2opi_f,@object
	.size		__cudart_i2opi_f,(_$_str - __cudart_i2opi_f)
__cudart_i2opi_f:
        /*0000*/ 	.byte	0x41, 0x90, 0x43, 0x3c, 0x99, 0x95, 0x62, 0xdb, 0xc0, 0xdd, 0x34, 0xf5, 0xd1, 0x57, 0x27, 0xfc
        /*0010*/ 	.byte	0x29, 0x15, 0x44, 0x4e, 0x6e, 0x83, 0xf9, 0xa2
	.type		_$_str,@object
	.size		_$_str,(.L_0 - _$_str)
_$_str:
        /*0018*/ 	.byte	0x5f, 0x5f, 0x43, 0x55, 0x44, 0x41, 0x5f, 0x46, 0x54, 0x5a, 0x00
.L_0:


//--------------------- .nv.constant0.triton_poi_fused_clone_2 --------------------------
	.section	.nv.constant0.triton_poi_fused_clone_2,"a",@progbits
	.sectionflags	@""
	.align	4
.nv.constant0.triton_poi_fused_clone_2:
	.zero		576
